// auto-generated by cutlass_sweep.gemm — config: {"arch": "sm_90", "cluster_m": 2, "cluster_n": 1, "dtype": "e4m3", "dtype_b": "e4m3", "layout": "nt", "stages": 0, "tile_k": 32, "tile_m": 128, "tile_n": 512}
#include "cutlass/cutlass.h"
#include "cutlass/gemm/collective/collective_builder.hpp"
#include "cutlass/gemm/device/gemm_universal_adapter.h"
#include "cutlass/gemm/kernel/gemm_universal.hpp"
#include "cutlass/epilogue/collective/collective_builder.hpp"

using ElemA = cutlass::float_e4m3_t;
using ElemB = cutlass::float_e4m3_t;
using ElemCD = cutlass::float_e4m3_t;
using Acc  = float;
using TileShape    = cute::Shape<cute::_128, cute::_512, cute::_32>;
using ClusterShape = cute::Shape<cute::_2, cute::_1, cute::_1>;

using CollectiveEpilogue = typename cutlass::epilogue::collective::CollectiveBuilder<
    cutlass::arch::Sm90, cutlass::arch::OpClassTensorOp,
    TileShape, ClusterShape,
    cutlass::epilogue::collective::EpilogueTileAuto,
    Acc, Acc,
    ElemCD, cutlass::layout::RowMajor, 128 / cutlass::sizeof_bits<ElemCD>::value,
    ElemCD, cutlass::layout::RowMajor, 128 / cutlass::sizeof_bits<ElemCD>::value,
    cutlass::epilogue::collective::EpilogueScheduleAuto
  >::CollectiveOp;

using CollectiveMainloop = typename cutlass::gemm::collective::CollectiveBuilder<
    cutlass::arch::Sm90, cutlass::arch::OpClassTensorOp,
    ElemA, cutlass::layout::RowMajor, 128 / cutlass::sizeof_bits<ElemA>::value,
    ElemB, cutlass::layout::ColumnMajor, 128 / cutlass::sizeof_bits<ElemB>::value,
    Acc,
    TileShape, ClusterShape,
    cutlass::gemm::collective::StageCountAutoCarveout<static_cast<int>(sizeof(typename CollectiveEpilogue::SharedStorage))>,
    cutlass::gemm::collective::KernelScheduleAuto
  >::CollectiveOp;

using GemmKernel = cutlass::gemm::kernel::GemmUniversal<
    cute::Shape<int,int,int,int>,
    CollectiveMainloop,
    CollectiveEpilogue
>;
using Gemm = cutlass::gemm::device::GemmUniversalAdapter<GemmKernel>;

// Force the device kernel symbol into the cubin without needing a host main.
auto* _anchor = &cutlass::device_kernel<GemmKernel>;


// ===== COMPILED SASS (sm_90a) =====

	.target	sm_90a

	.elftype	@"ET_EXEC"


//--------------------- .note.nv.tkinfo           --------------------------
	.section	.note.nv.tkinfo,"",@"SHT_NOTE"
	.sectionflags	@"SHF_NOTE_NV_TKINFO"
	.tkinfo
        /*0018*/ 	.word	0x00000002
        /*0030*/ 	.string	""
        /*0030*/ 	.string	"ptxas"
        /*0030*/ 	.string	"Cuda compilation tools, release 13.0, V13.0.88"
        /*0030*/ 	.string	"Build cuda_13.0.r13.0/compiler.36424714_0"
        /*0030*/ 	.string	"-arch sm_90a -m 64 "



//--------------------- .note.nv.cuinfo           --------------------------
	.section	.note.nv.cuinfo,"",@"SHT_NOTE"
	.sectionflags	@"SHF_NOTE_NV_CUINFO"
        /*0018*/ 	.short	0x0002
        /*001a*/ 	.short	0x005a
        /*001c*/ 	.short	0x0082
	.zero		2


//--------------------- .nv.info                  --------------------------
	.section	.nv.info,"",@"SHT_CUDA_INFO"
	.align	4


	//----- nvinfo : EIATTR_REGCOUNT
	.align		4
        /*0000*/ 	.byte	0x04, 0x2f
        /*0002*/ 	.short	(.L_12 - .L_11)
	.align		4
.L_11:
        /*0004*/ 	.word	index@(_ZN7cutlass13device_kernelINS_4gemm6kernel13GemmUniversalIN4cute5tupleIJiiiiEEENS1_10collective13CollectiveMmaINS1_37MainloopSm90TmaGmmaWarpSpecializedFP8ILi11ENS5_IJNS4_1CILi2EEENSA_ILi1EEESC_EEENS1_35KernelTmaWarpSpecializedCooperativeEEENS5_IJNSA_ILi128EEENSA_ILi512EEENSA_ILi32EEEEEENS_12float_e4m3_tENS5_IJlSC_lEEESK_SL_NS4_8TiledMMAINS4_8MMA_AtomIJNS4_4SM904GMMA31MMA_64x256x32_F32E4M3E4M3_SS_TNILNSP_7ScaleInE1ELSR_1EEEEEENS4_6LayoutISD_NS5_IJSC_NSA_ILi0EEESV_EEEEENS5_IJNS4_10UnderscoreESY_SY_EEEEENS4_13SM90_TMA_LOADENS4_14ComposedLayoutINS4_7SwizzleILi1ELi4ELi3EEENS4_18smem_ptr_flag_bitsILi8EEENSU_INS5_IJNSA_ILi8EEESI_EEENS5_IJSI_SC_EEEEEEEvNS4_8identityENS4_23SM90_TMA_LOAD_MULTICASTES1B_vS1C_EENS_8epilogue10collective6detail29Sm90TmaWarpSpecializedAdapterINS1G_15DefaultEpilogueISK_SL_SL_NS1F_6thread17LinearCombinationISK_Li1EffLNS1K_9ScaleType4KindE0ELNS_15FloatRoundStyleE2ESK_EENS1_15EpilogueDefaultEEEEEvvEEEEvNT_6ParamsE)
        /*0008*/ 	.word	0x000000a8


	//----- nvinfo : EIATTR_FRAME_SIZE
	.align		4
.L_12:
        /*000c*/ 	.byte	0x04, 0x11
        /*000e*/ 	.short	(.L_14 - .L_13)
	.align		4
.L_13:
        /*0010*/ 	.word	index@(_ZN7cutlass13device_kernelINS_4gemm6kernel13GemmUniversalIN4cute5tupleIJiiiiEEENS1_10collective13CollectiveMmaINS1_37MainloopSm90TmaGmmaWarpSpecializedFP8ILi11ENS5_IJNS4_1CILi2EEENSA_ILi1EEESC_EEENS1_35KernelTmaWarpSpecializedCooperativeEEENS5_IJNSA_ILi128EEENSA_ILi512EEENSA_ILi32EEEEEENS_12float_e4m3_tENS5_IJlSC_lEEESK_SL_NS4_8TiledMMAINS4_8MMA_AtomIJNS4_4SM904GMMA31MMA_64x256x32_F32E4M3E4M3_SS_TNILNSP_7ScaleInE1ELSR_1EEEEEENS4_6LayoutISD_NS5_IJSC_NSA_ILi0EEESV_EEEEENS5_IJNS4_10UnderscoreESY_SY_EEEEENS4_13SM90_TMA_LOADENS4_14ComposedLayoutINS4_7SwizzleILi1ELi4ELi3EEENS4_18smem_ptr_flag_bitsILi8EEENSU_INS5_IJNSA_ILi8EEESI_EEENS5_IJSI_SC_EEEEEEEvNS4_8identityENS4_23SM90_TMA_LOAD_MULTICASTES1B_vS1C_EENS_8epilogue10collective6detail29Sm90TmaWarpSpecializedAdapterINS1G_15DefaultEpilogueISK_SL_SL_NS1F_6thread17LinearCombinationISK_Li1EffLNS1K_9ScaleType4KindE0ELNS_15FloatRoundStyleE2ESK_EENS1_15EpilogueDefaultEEEEEvvEEEEvNT_6ParamsE)
        /*0014*/ 	.word	0x00000678


	//----- nvinfo : EIATTR_MIN_STACK_SIZE
	.align		4
.L_14:
        /*0018*/ 	.byte	0x04, 0x12
        /*001a*/ 	.short	(.L_16 - .L_15)
	.align		4
.L_15:
        /*001c*/ 	.word	index@(_ZN7cutlass13device_kernelINS_4gemm6kernel13GemmUniversalIN4cute5tupleIJiiiiEEENS1_10collective13CollectiveMmaINS1_37MainloopSm90TmaGmmaWarpSpecializedFP8ILi11ENS5_IJNS4_1CILi2EEENSA_ILi1EEESC_EEENS1_35KernelTmaWarpSpecializedCooperativeEEENS5_IJNSA_ILi128EEENSA_ILi512EEENSA_ILi32EEEEEENS_12float_e4m3_tENS5_IJlSC_lEEESK_SL_NS4_8TiledMMAINS4_8MMA_AtomIJNS4_4SM904GMMA31MMA_64x256x32_F32E4M3E4M3_SS_TNILNSP_7ScaleInE1ELSR_1EEEEEENS4_6LayoutISD_NS5_IJSC_NSA_ILi0EEESV_EEEEENS5_IJNS4_10UnderscoreESY_SY_EEEEENS4_13SM90_TMA_LOADENS4_14ComposedLayoutINS4_7SwizzleILi1ELi4ELi3EEENS4_18smem_ptr_flag_bitsILi8EEENSU_INS5_IJNSA_ILi8EEESI_EEENS5_IJSI_SC_EEEEEEEvNS4_8identityENS4_23SM90_TMA_LOAD_MULTICASTES1B_vS1C_EENS_8epilogue10collective6detail29Sm90TmaWarpSpecializedAdapterINS1G_15DefaultEpilogueISK_SL_SL_NS1F_6thread17LinearCombinationISK_Li1EffLNS1K_9ScaleType4KindE0ELNS_15FloatRoundStyleE2ESK_EENS1_15EpilogueDefaultEEEEEvvEEEEvNT_6ParamsE)
        /*0020*/ 	.word	0x00000678
.L_16:


//--------------------- .nv.compat                --------------------------
	.section	.nv.compat,"",@"SHT_CUDA_COMPAT_INFO"
	.align	4
        /*0000*/ 	.byte	0x02, 0x09, 0x01, 0x00, 0x02, 0x02, 0x04, 0x00, 0x02, 0x05, 0x05, 0x00, 0x03, 0x07, 0x01, 0x01
        /*0010*/ 	.byte	0x02, 0x03, 0x01, 0x00, 0x02, 0x06, 0x01, 0x00, 0x04, 0x0b, 0x08, 0x00, 0x00, 0x00, 0x00, 0x00
        /*0020*/ 	.byte	0x00, 0x00, 0x00, 0x00


//--------------------- .nv.info._ZN7cutlass13device_kernelINS_4gemm6kernel13GemmUniversalIN4cute5tupleIJiiiiEEENS1_10collective13CollectiveMmaINS1_37MainloopSm90TmaGmmaWarpSpecializedFP8ILi11ENS5_IJNS4_1CILi2EEENSA_ILi1EEESC_EEENS1_35KernelTmaWarpSpecializedCooperativeEEENS5_IJNSA_ILi128EEENSA_ILi512EEENSA_ILi32EEEEEENS_12float_e4m3_tENS5_IJlSC_lEEESK_SL_NS4_8TiledMMAINS4_8MMA_AtomIJNS4_4SM904GMMA31MMA_64x256x32_F32E4M3E4M3_SS_TNILNSP_7ScaleInE1ELSR_1EEEEEENS4_6LayoutISD_NS5_IJSC_NSA_ILi0EEESV_EEEEENS5_IJNS4_10UnderscoreESY_SY_EEEEENS4_13SM90_TMA_LOADENS4_14ComposedLayoutINS4_7SwizzleILi1ELi4ELi3EEENS4_18smem_ptr_flag_bitsILi8EEENSU_INS5_IJNSA_ILi8EEESI_EEENS5_IJSI_SC_EEEEEEEvNS4_8identityENS4_23SM90_TMA_LOAD_MULTICASTES1B_vS1C_EENS_8epilogue10collective6detail29Sm90TmaWarpSpecializedAdapterINS1G_15DefaultEpilogueISK_SL_SL_NS1F_6thread17LinearCombinationISK_Li1EffLNS1K_9ScaleType4KindE0ELNS_15FloatRoundStyleE2ESK_EENS1_15EpilogueDefaultEEEEEvvEEEEvNT_6ParamsE --------------------------
	.section	.nv.info._ZN7cutlass13device_kernelINS_4gemm6kernel13GemmUniversalIN4cute5tupleIJiiiiEEENS1_10collective13CollectiveMmaINS1_37MainloopSm90TmaGmmaWarpSpecializedFP8ILi11ENS5_IJNS4_1CILi2EEENSA_ILi1EEESC_EEENS1_35KernelTmaWarpSpecializedCooperativeEEENS5_IJNSA_ILi128EEENSA_ILi512EEENSA_ILi32EEEEEENS_12float_e4m3_tENS5_IJlSC_lEEESK_SL_NS4_8TiledMMAINS4_8MMA_AtomIJNS4_4SM904GMMA31MMA_64x256x32_F32E4M3E4M3_SS_TNILNSP_7ScaleInE1ELSR_1EEEEEENS4_6LayoutISD_NS5_IJSC_NSA_ILi0EEESV_EEEEENS5_IJNS4_10UnderscoreESY_SY_EEEEENS4_13SM90_TMA_LOADENS4_14ComposedLayoutINS4_7SwizzleILi1ELi4ELi3EEENS4_18smem_ptr_flag_bitsILi8EEENSU_INS5_IJNSA_ILi8EEESI_EEENS5_IJSI_SC_EEEEEEEvNS4_8identityENS4_23SM90_TMA_LOAD_MULTICASTES1B_vS1C_EENS_8epilogue10collective6detail29Sm90TmaWarpSpecializedAdapterINS1G_15DefaultEpilogueISK_SL_SL_NS1F_6thread17LinearCombinationISK_Li1EffLNS1K_9ScaleType4KindE0ELNS_15FloatRoundStyleE2ESK_EENS1_15EpilogueDefaultEEEEEvvEEEEvNT_6ParamsE,"",@"SHT_CUDA_INFO"
	.sectionflags	@""
	.align	4


	//----- nvinfo : EIATTR_CUDA_API_VERSION
	.align		4
        /*0000*/ 	.byte	0x04, 0x37
        /*0002*/ 	.short	(.L_18 - .L_17)
.L_17:
        /*0004*/ 	.word	0x00000082


	//----- nvinfo : EIATTR_KPARAM_INFO
	.align		4
.L_18:
        /*0008*/ 	.byte	0x04, 0x17
        /*000a*/ 	.short	(.L_20 - .L_19)
.L_19:
        /*000c*/ 	.word	0x00000000
        /*0010*/ 	.short	0x0000
        /*0012*/ 	.short	0x0070
        /*0014*/ 	.byte	0x00, 0xf0, 0x01, 0x10


	//----- nvinfo : EIATTR_SPARSE_MMA_MASK
	.align		4
.L_20:
        /*0018*/ 	.byte	0x03, 0x50
        /*001a*/ 	.short	0x0000


	//----- nvinfo : EIATTR_MAXREG_COUNT
	.align		4
        /*001c*/ 	.byte	0x03, 0x1b
        /*001e*/ 	.short	0x00a8


	//----- nvinfo : EIATTR_NUM_BARRIERS
	.align		4
        /*0020*/ 	.byte	0x02, 0x4c
        /*0022*/ 	.byte	0x01
	.zero		1


	//----- nvinfo : EIATTR_ANNOTATIONS
	.align		4
        /*0024*/ 	.byte	0x04, 0x55
        /*0026*/ 	.short	(.L_22 - .L_21)


	//   ....[0]....
.L_21:
        /*0028*/ 	.word	0x00000001
        /*002c*/ 	.byte	0x40, 0x08, 0x00, 0x00, 0x01, 0x00, 0x00, 0x00, 0x10, 0x09, 0x00, 0x00, 0x01, 0x00, 0x00, 0x00
        /* <DEDUP_REMOVED lines=1356> */
        /*54fc*/ 	.byte	0x70, 0x49, 0x02, 0x00


	//----- nvinfo : EIATTR_MERCURY_ISA_VERSION
	.align		4
.L_22:
        /*5500*/ 	.byte	0x03, 0x5f
        /*5502*/ 	.short	0x0101


	//----- nvinfo : EIATTR_INT_WARP_WIDE_INSTR_OFFSETS
	.align		4
        /*5504*/ 	.byte	0x04, 0x31
        /*5506*/ 	.short	(.L_24 - .L_23)


	//   ....[0]....
.L_23:
        /*5508*/ 	.word	0x00000660


	//   ....[1]....
        /*550c*/ 	.word	0x00000680


	//   ....[2]....
        /*5510*/ 	.word	0x000007e0


	//----- nvinfo : EIATTR_COOP_GROUP_MASK_REGIDS
	.align		4
.L_24:
        /*5514*/ 	.byte	0x04, 0x29
        /*5516*/ 	.short	(.L_26 - .L_25)


	//   ....[0]....
.L_25:
        /*5518*/ 	.word	0xffffffff


	//   ....[1]....
        /*551c*/ 	.word	0xffffffff


	//   ....[2]....
        /*5520*/ 	.word	0xffffffff


	//   ....[3]....
        /*5524*/ 	.word	0xffffffff


	//   ....[4]....
        /*5528*/ 	.word	0xffffffff


	//   ....[5]....
        /*552c*/ 	.word	0xffffffff


	//----- nvinfo : EIATTR_COOP_GROUP_INSTR_OFFSETS
	.align		4
.L_26:
        /*5530*/ 	.byte	0x04, 0x28
        /*5532*/ 	.short	(.L_28 - .L_27)


	//   ....[0]....
.L_27:
        /*5534*/ 	.word	0x00000070


	//   ....[1]....
        /*5538*/ 	.word	0x00000080


	//   ....[2]....
        /*553c*/ 	.word	0x000001a0


	//   ....[3]....
        /*5540*/ 	.word	0x000004d0


	//   ....[4]....
        /*5544*/ 	.word	0x00000950


	//   ....[5]....
        /*5548*/ 	.word	0x00002a90


	//----- nvinfo : EIATTR_REG_RECONFIG
	.align		4
.L_28:
        /*554c*/ 	.byte	0x01, 0x54
	.zero		2


	//----- nvinfo : EIATTR_MBARRIER_INSTR_OFFSETS
	.align		4
        /*5550*/ 	.byte	0x04, 0x39
        /*5552*/ 	.short	(.L_30 - .L_29)


	//   ....[0]....
.L_29:
        /*5554*/ 	.word	0x00000340
        /*5558*/ 	.word	0x000000ff
        /*555c*/ 	.word	0x00000000
        /*5560*/ 	.short	0x0100
        /*5562*/ 	.byte	0x09
	.zero		1


	//   ....[1]....
        /*5564*/ 	.word	0x00000350
        /*5568*/ 	.word	0x000000ff
        /*556c*/ 	.word	0x00000058
        /*5570*/ 	.short	0x0100
        /*5572*/ 	.byte	0x09
	.zero		1


	//   ....[2]....
        /*5574*/ 	.word	0x00000360
        /*5578*/ 	.word	0x000000ff
        /*557c*/ 	.word	0x00000008
        /*5580*/ 	.short	0x0100
        /*5582*/ 	.byte	0x09
	.zero		1


	//   ....[3]....
        /*5584*/ 	.word	0x00000370
        /*5588*/ 	.word	0x000000ff
        /*558c*/ 	.word	0x00000060
        /*5590*/ 	.short	0x0100
        /*5592*/ 	.byte	0x09
	.zero		1


	//   ....[4]....
        /*5594*/ 	.word	0x00000380
        /*5598*/ 	.word	0x000000ff
        /*559c*/ 	.word	0x00000010
        /*55a0*/ 	.short	0x0100
        /*55a2*/ 	.byte	0x09
	.zero		1


	//   ....[5]....
        /*55a4*/ 	.word	0x00000390
        /*55a8*/ 	.word	0x000000ff
        /*55ac*/ 	.word	0x00000068
        /*55b0*/ 	.short	0x0100
        /*55b2*/ 	.byte	0x09
	.zero		1


	//   ....[6]....
        /*55b4*/ 	.word	0x000003a0
        /*55b8*/ 	.word	0x000000ff
        /*55bc*/ 	.word	0x00000018
        /*55c0*/ 	.short	0x0100
        /*55c2*/ 	.byte	0x09
	.zero		1


	//   ....[7]....
        /*55c4*/ 	.word	0x000003b0
        /*55c8*/ 	.word	0x000000ff
        /*55cc*/ 	.word	0x00000070
        /*55d0*/ 	.short	0x0100
        /*55d2*/ 	.byte	0x09
	.zero		1


	//   ....[8]....
        /*55d4*/ 	.word	0x000003c0
        /*55d8*/ 	.word	0x000000ff
        /*55dc*/ 	.word	0x00000020
        /*55e0*/ 	.short	0x0100
        /*55e2*/ 	.byte	0x09
	.zero		1


	//   ....[9]....
        /*55e4*/ 	.word	0x000003d0
        /*55e8*/ 	.word	0x000000ff
        /*55ec*/ 	.word	0x00000078
        /*55f0*/ 	.short	0x0100
        /*55f2*/ 	.byte	0x09
	.zero		1


	//   ....[10]....
        /*55f4*/ 	.word	0x000003e0
        /*55f8*/ 	.word	0x000000ff
        /*55fc*/ 	.word	0x00000028
        /*5600*/ 	.short	0x0100
        /*5602*/ 	.byte	0x09
	.zero		1


	//   ....[11]....
        /*5604*/ 	.word	0x000003f0
        /*5608*/ 	.word	0x000000ff
        /*560c*/ 	.word	0x00000080
        /*5610*/ 	.short	0x0100
        /*5612*/ 	.byte	0x09
	.zero		1


	//   ....[12]....
        /*5614*/ 	.word	0x00000400
        /*5618*/ 	.word	0x000000ff
        /*561c*/ 	.word	0x00000030
        /*5620*/ 	.short	0x0100
        /*5622*/ 	.byte	0x09
	.zero		1


	//   ....[13]....
        /*5624*/ 	.word	0x00000410
        /*5628*/ 	.word	0x000000ff
        /*562c*/ 	.word	0x00000088
        /*5630*/ 	.short	0x0100
        /*5632*/ 	.byte	0x09
	.zero		1


	//   ....[14]....
        /*5634*/ 	.word	0x00000420
        /*5638*/ 	.word	0x000000ff
        /*563c*/ 	.word	0x00000038
        /*5640*/ 	.short	0x0100
        /*5642*/ 	.byte	0x09
	.zero		1


	//   ....[15]....
        /*5644*/ 	.word	0x00000430
        /*5648*/ 	.word	0x000000ff
        /*564c*/ 	.word	0x00000090
        /*5650*/ 	.short	0x0100
        /*5652*/ 	.byte	0x09
	.zero		1


	//   ....[16]....
        /*5654*/ 	.word	0x00000440
        /*5658*/ 	.word	0x000000ff
        /*565c*/ 	.word	0x00000040
        /*5660*/ 	.short	0x0100
        /*5662*/ 	.byte	0x09
	.zero		1


	//   ....[17]....
        /*5664*/ 	.word	0x00000450
        /*5668*/ 	.word	0x000000ff
        /*566c*/ 	.word	0x00000098
        /*5670*/ 	.short	0x0100
        /*5672*/ 	.byte	0x09
	.zero		1


	//   ....[18]....
        /*5674*/ 	.word	0x00000460
        /*5678*/ 	.word	0x000000ff
        /*567c*/ 	.word	0x00000048
        /*5680*/ 	.short	0x0100
        /*5682*/ 	.byte	0x09
	.zero		1


	//   ....[19]....
        /*5684*/ 	.word	0x00000470
        /*5688*/ 	.word	0x000000ff
        /*568c*/ 	.word	0x000000a0
        /*5690*/ 	.short	0x0100
        /*5692*/ 	.byte	0x09
	.zero		1


	//   ....[20]....
        /*5694*/ 	.word	0x00000480
        /*5698*/ 	.word	0x000000ff
        /*569c*/ 	.word	0x00000050
        /*56a0*/ 	.short	0x0100
        /*56a2*/ 	.byte	0x09
	.zero		1


	//   ....[21]....
        /*56a4*/ 	.word	0x00000490
        /*56a8*/ 	.word	0x000000ff
        /*56ac*/ 	.word	0x000000a8
        /*56b0*/ 	.short	0x0100
        /*56b2*/ 	.byte	0x09
	.zero		1


	//   ....[22]....
        /*56b4*/ 	.word	0x00000870
        /*56b8*/ 	.word	0x000000ff
        /*56bc*/ 	.word	0x000000c0
        /*56c0*/ 	.short	0x0100
        /*56c2*/ 	.byte	0x06
	.zero		1


	//   ....[23]....
        /*56c4*/ 	.word	0x000008f0
        /*56c8*/ 	.word	0x000000ff
        /*56cc*/ 	.word	0x000000c8
        /*56d0*/ 	.short	0x0100
        /*56d2*/ 	.byte	0x06
	.zero		1


	//   ....[24]....
        /*56d4*/ 	.word	0x00002ea0
        /*56d8*/ 	.word	0x000000ff
        /*56dc*/ 	.word	0x00000000
        /*56e0*/ 	.short	0x010a
        /*56e2*/ 	.byte	0x07
	.zero		1


	//   ....[25]....
        /*56e4*/ 	.word	0x00002f00
        /*56e8*/ 	.word	0x000000ff
        /*56ec*/ 	.word	0x00000000
        /*56f0*/ 	.short	0x010a
        /*56f2*/ 	.byte	0x07
	.zero		1


	//   ....[26]....
        /*56f4*/ 	.word	0x000066c0
        /*56f8*/ 	.word	0x000000ff
        /*56fc*/ 	.word	0x00000000
        /*5700*/ 	.short	0x010a
        /*5702*/ 	.byte	0x0f
	.zero		1


	//   ....[27]....
        /*5704*/ 	.word	0x00006700
        /*5708*/ 	.word	0x000000ff
        /*570c*/ 	.word	0x00000000
        /*5710*/ 	.short	0x010a
        /*5712*/ 	.byte	0x0f
	.zero		1


	//   ....[28]....
        /*5714*/ 	.word	0x0000b3b0
        /*5718*/ 	.word	0x00000003
        /*571c*/ 	.word	0x00000000
        /*5720*/ 	.short	0x0101
        /*5722*/ 	.byte	0x3f
	.zero		1


	//   ....[29]....
        /*5724*/ 	.word	0x0000eeb0
        /*5728*/ 	.word	0x00000000
        /*572c*/ 	.word	0x00000000
        /*5730*/ 	.short	0x0101
        /*5732*/ 	.byte	0x3f
	.zero		1


	//   ....[30]....
        /*5734*/ 	.word	0x00023780
        /*5738*/ 	.word	0x0000000f
        /*573c*/ 	.word	0x00000058
        /*5740*/ 	.short	0x010a
        /*5742*/ 	.byte	0x3f
	.zero		1


	//   ....[31]....
        /*5744*/ 	.word	0x00023b10
        /*5748*/ 	.word	0x00000002
        /*574c*/ 	.word	0x000000c8
        /*5750*/ 	.short	0x0101
        /*5752*/ 	.byte	0x3f
	.zero		1


	//   ....[32]....
        /*5754*/ 	.word	0x000242c0
        /*5758*/ 	.word	0x00000003
        /*575c*/ 	.word	0x00000000
        /*5760*/ 	.short	0x010a
        /*5762*/ 	.byte	0x3f
	.zero		1


	//   ....[33]....
        /*5764*/ 	.word	0x00024350
        /*5768*/ 	.word	0x00000003
        /*576c*/ 	.word	0x00000000
        /*5770*/ 	.short	0x010a
        /*5772*/ 	.byte	0x3f
	.zero		1


	//   ....[34]....
        /*5774*/ 	.word	0x000243e0
        /*5778*/ 	.word	0x00000003
        /*577c*/ 	.word	0x00000000
        /*5780*/ 	.short	0x010a
        /*5782*/ 	.byte	0x3f
	.zero		1


	//   ....[35]....
        /*5784*/ 	.word	0x00024470
        /*5788*/ 	.word	0x00000003
        /*578c*/ 	.word	0x00000000
        /*5790*/ 	.short	0x010a
        /*5792*/ 	.byte	0x3f
	.zero		1


	//   ....[36]....
        /*5794*/ 	.word	0x00024500
        /*5798*/ 	.word	0x00000003
        /*579c*/ 	.word	0x00000000
        /*57a0*/ 	.short	0x010a
        /*57a2*/ 	.byte	0x3f
	.zero		1


	//   ....[37]....
        /*57a4*/ 	.word	0x00024590
        /*57a8*/ 	.word	0x00000003
        /*57ac*/ 	.word	0x00000000
        /*57b0*/ 	.short	0x010a
        /*57b2*/ 	.byte	0x3f
	.zero		1


	//   ....[38]....
        /*57b4*/ 	.word	0x00024620
        /*57b8*/ 	.word	0x00000003
        /*57bc*/ 	.word	0x00000000
        /*57c0*/ 	.short	0x010a
        /*57c2*/ 	.byte	0x3f
	.zero		1


	//   ....[39]....
        /*57c4*/ 	.word	0x000246b0
        /*57c8*/ 	.word	0x00000003
        /*57cc*/ 	.word	0x00000000
        /*57d0*/ 	.short	0x010a
        /*57d2*/ 	.byte	0x3f
	.zero		1


	//   ....[40]....
        /*57d4*/ 	.word	0x00024740
        /*57d8*/ 	.word	0x00000003
        /*57dc*/ 	.word	0x00000000
        /*57e0*/ 	.short	0x010a
        /*57e2*/ 	.byte	0x3f
	.zero		1


	//   ....[41]....
        /*57e4*/ 	.word	0x000247d0
        /*57e8*/ 	.word	0x00000003
        /*57ec*/ 	.word	0x00000000
        /*57f0*/ 	.short	0x010a
        /*57f2*/ 	.byte	0x3f
	.zero		1


	//   ....[42]....
        /*57f4*/ 	.word	0x00024860
        /*57f8*/ 	.word	0x00000003
        /*57fc*/ 	.word	0x00000000
        /*5800*/ 	.short	0x010a
        /*5802*/ 	.byte	0x3f
	.zero		1


	//   ....[43]....
        /*5804*/ 	.word	0x000248d0
        /*5808*/ 	.word	0x00000003
        /*580c*/ 	.word	0x00000000
        /*5810*/ 	.short	0x010a
        /*5812*/ 	.byte	0x3f
	.zero		1


	//   ....[44]....
        /*5814*/ 	.word	0x00024940
        /*5818*/ 	.word	0x00000000
        /*581c*/ 	.word	0x00000000
        /*5820*/ 	.short	0x010a
        /*5822*/ 	.byte	0x3f
	.zero		1


	//   ....[45]....
        /*5824*/ 	.word	0x00024a20
        /*5828*/ 	.word	0x0000000f
        /*582c*/ 	.word	0x00000058
        /*5830*/ 	.short	0x010a
        /*5832*/ 	.byte	0x3f
	.zero		1


	//   ....[46]....
        /*5834*/ 	.word	0x00024af0
        /*5838*/ 	.word	0x00000003
        /*583c*/ 	.word	0x00000000
        /*5840*/ 	.short	0x010a
        /*5842*/ 	.byte	0x3f
	.zero		1


	//   ....[47]....
        /*5844*/ 	.word	0x00024b40
        /*5848*/ 	.word	0x00000003
        /*584c*/ 	.word	0x00000000
        /*5850*/ 	.short	0x010a
        /*5852*/ 	.byte	0x3f
	.zero		1


	//   ....[48]....
        /*5854*/ 	.word	0x00024b90
        /*5858*/ 	.word	0x00000003
        /*585c*/ 	.word	0x00000000
        /*5860*/ 	.short	0x010a
        /*5862*/ 	.byte	0x3f
	.zero		1


	//   ....[49]....
        /*5864*/ 	.word	0x00024be0
        /*5868*/ 	.word	0x00000003
        /*586c*/ 	.word	0x00000000
        /*5870*/ 	.short	0x010a
        /*5872*/ 	.byte	0x3f
	.zero		1


	//   ....[50]....
        /*5874*/ 	.word	0x00024c30
        /*5878*/ 	.word	0x00000003
        /*587c*/ 	.word	0x00000000
        /*5880*/ 	.short	0x010a
        /*5882*/ 	.byte	0x3f
	.zero		1


	//   ....[51]....
        /*5884*/ 	.word	0x00024c80
        /*5888*/ 	.word	0x00000003
        /*588c*/ 	.word	0x00000000
        /*5890*/ 	.short	0x010a
        /*5892*/ 	.byte	0x3f
	.zero		1


	//   ....[52]....
        /*5894*/ 	.word	0x00024cd0
        /*5898*/ 	.word	0x00000003
        /*589c*/ 	.word	0x00000000
        /*58a0*/ 	.short	0x010a
        /*58a2*/ 	.byte	0x3f
	.zero		1


	//   ....[53]....
        /*58a4*/ 	.word	0x00024d20
        /*58a8*/ 	.word	0x00000003
        /*58ac*/ 	.word	0x00000000
        /*58b0*/ 	.short	0x010a
        /*58b2*/ 	.byte	0x3f
	.zero		1


	//   ....[54]....
        /*58b4*/ 	.word	0x00024d70
        /*58b8*/ 	.word	0x00000003
        /*58bc*/ 	.word	0x00000000
        /*58c0*/ 	.short	0x010a
        /*58c2*/ 	.byte	0x3f
	.zero		1


	//   ....[55]....
        /*58c4*/ 	.word	0x00024dc0
        /*58c8*/ 	.word	0x00000003
        /*58cc*/ 	.word	0x00000000
        /*58d0*/ 	.short	0x010a
        /*58d2*/ 	.byte	0x3f
	.zero		1


	//----- nvinfo : EIATTR_NUM_MBARRIERS
	.align		4
.L_30:
        /*58d4*/ 	.byte	0x03, 0x38
        /*58d6*/ 	.short	0x0018


	//----- nvinfo : EIATTR_EXIT_INSTR_OFFSETS
	.align		4
        /*58d8*/ 	.byte	0x04, 0x1c
        /*58da*/ 	.short	(.L_32 - .L_31)


	//   ....[0]....
.L_31:
        /*58dc*/ 	.word	0x00000ae0


	//   ....[1]....
        /*58e0*/ 	.word	0x00001380


	//   ....[2]....
        /*58e4*/ 	.word	0x00022e70


	//   ....[3]....
        /*58e8*/ 	.word	0x00023410


	//   ....[4]....
        /*58ec*/ 	.word	0x000248b0


	//----- nvinfo : EIATTR_MAX_THREADS
	.align		4
.L_32:
        /*58f0*/ 	.byte	0x04, 0x05
        /*58f2*/ 	.short	(.L_34 - .L_33)
.L_33:
        /*58f4*/ 	.word	0x00000180
        /*58f8*/ 	.word	0x00000001
        /*58fc*/ 	.word	0x00000001


	//----- nvinfo : EIATTR_CRS_STACK_SIZE
	.align		4
.L_34:
        /*5900*/ 	.byte	0x04, 0x1e
        /*5902*/ 	.short	(.L_36 - .L_35)
.L_35:
        /*5904*/ 	.word	0x00000000


	//----- nvinfo : EIATTR_CBANK_PARAM_SIZE
	.align		4
.L_36:
        /*5908*/ 	.byte	0x03, 0x19
        /*590a*/ 	.short	0x0470


	//----- nvinfo : EIATTR_PARAM_CBANK
	.align		4
        /*590c*/ 	.byte	0x04, 0x0a
        /*590e*/ 	.short	(.L_38 - .L_37)
	.align		4
.L_37:
        /*5910*/ 	.word	index@(.nv.constant0._ZN7cutlass13device_kernelINS_4gemm6kernel13GemmUniversalIN4cute5tupleIJiiiiEEENS1_10collective13CollectiveMmaINS1_37MainloopSm90TmaGmmaWarpSpecializedFP8ILi11ENS5_IJNS4_1CILi2EEENSA_ILi1EEESC_EEENS1_35KernelTmaWarpSpecializedCooperativeEEENS5_IJNSA_ILi128EEENSA_ILi512EEENSA_ILi32EEEEEENS_12float_e4m3_tENS5_IJlSC_lEEESK_SL_NS4_8TiledMMAINS4_8MMA_AtomIJNS4_4SM904GMMA31MMA_64x256x32_F32E4M3E4M3_SS_TNILNSP_7ScaleInE1ELSR_1EEEEEENS4_6LayoutISD_NS5_IJSC_NSA_ILi0EEESV_EEEEENS5_IJNS4_10UnderscoreESY_SY_EEEEENS4_13SM90_TMA_LOADENS4_14ComposedLayoutINS4_7SwizzleILi1ELi4ELi3EEENS4_18smem_ptr_flag_bitsILi8EEENSU_INS5_IJNSA_ILi8EEESI_EEENS5_IJSI_SC_EEEEEEEvNS4_8identityENS4_23SM90_TMA_LOAD_MULTICASTES1B_vS1C_EENS_8epilogue10collective6detail29Sm90TmaWarpSpecializedAdapterINS1G_15DefaultEpilogueISK_SL_SL_NS1F_6thread17LinearCombinationISK_Li1EffLNS1K_9ScaleType4KindE0ELNS_15FloatRoundStyleE2ESK_EENS1_15EpilogueDefaultEEEEEvvEEEEvNT_6ParamsE)
        /*5914*/ 	.short	0x0210
        /*5916*/ 	.short	0x0470


	//----- nvinfo : EIATTR_SW_WAR
	.align		4
.L_38:
        /*5918*/ 	.byte	0x04, 0x36
        /*591a*/ 	.short	(.L_40 - .L_39)
.L_39:
        /*591c*/ 	.word	0x00000008
.L_40:


//--------------------- .nv.callgraph             --------------------------
	.section	.nv.callgraph,"",@"SHT_CUDA_CALLGRAPH"
	.align	4
	.sectionentsize	8
	.align		4
        /*0000*/ 	.word	0x00000000
	.align		4
        /*0004*/ 	.word	0xffffffff
	.align		4
        /*0008*/ 	.word	0x00000000
	.align		4
        /*000c*/ 	.word	0xfffffffe
	.align		4
        /*0010*/ 	.word	0x00000000
	.align		4
        /*0014*/ 	.word	0xfffffffd
	.align		4
        /*0018*/ 	.word	0x00000000
	.align		4
        /*001c*/ 	.word	0xfffffffc


//--------------------- .nv.constant4             --------------------------
	.section	.nv.constant4,"a",@progbits
	.align	8
	.align		8
.nv.constant4:
        /*0000*/ 	.dword	_ZN39_INTERNAL_6135b823_4_k_cu_4c0c1cac_77854cuda3std3__45__cpo5beginE
	.align		8
        /*0008*/ 	.dword	_ZN39_INTERNAL_6135b823_4_k_cu_4c0c1cac_77854cuda3std3__45__cpo3endE
	.align		8
        /*0010*/ 	.dword	_ZN39_INTERNAL_6135b823_4_k_cu_4c0c1cac_77854cuda3std3__45__cpo6cbeginE
	.align		8
        /*0018*/ 	.dword	_ZN39_INTERNAL_6135b823_4_k_cu_4c0c1cac_77854cuda3std3__45__cpo4cendE
	.align		8
        /*0020*/ 	.dword	_ZN39_INTERNAL_6135b823_4_k_cu_4c0c1cac_77854cuda3std3__441_GLOBAL__N__6135b823_4_k_cu_4c0c1cac_77856ignoreE
	.align		8
        /*0028*/ 	.dword	_ZN39_INTERNAL_6135b823_4_k_cu_4c0c1cac_77854cuda3std3__419piecewise_constructE
	.align		8
        /*0030*/ 	.dword	_ZN39_INTERNAL_6135b823_4_k_cu_4c0c1cac_77854cuda3std3__48in_placeE
	.align		8
        /*0038*/ 	.dword	_ZN39_INTERNAL_6135b823_4_k_cu_4c0c1cac_77854cuda3std6ranges3__45__cpo4swapE
	.align		8
        /*0040*/ 	.dword	_ZN39_INTERNAL_6135b823_4_k_cu_4c0c1cac_77854cuda3std6ranges3__45__cpo9iter_moveE
	.align		8
        /*0048*/ 	.dword	_ZN39_INTERNAL_6135b823_4_k_cu_4c0c1cac_77854cute7productE
	.align		8
        /*0050*/ 	.dword	_ZN39_INTERNAL_6135b823_4_k_cu_4c0c1cac_77854cute1_E


//--------------------- .text._ZN7cutlass13device_kernelINS_4gemm6kernel13GemmUniversalIN4cute5tupleIJiiiiEEENS1_10collective13CollectiveMmaINS1_37MainloopSm90TmaGmmaWarpSpecializedFP8ILi11ENS5_IJNS4_1CILi2EEENSA_ILi1EEESC_EEENS1_35KernelTmaWarpSpecializedCooperativeEEENS5_IJNSA_ILi128EEENSA_ILi512EEENSA_ILi32EEEEEENS_12float_e4m3_tENS5_IJlSC_lEEESK_SL_NS4_8TiledMMAINS4_8MMA_AtomIJNS4_4SM904GMMA31MMA_64x256x32_F32E4M3E4M3_SS_TNILNSP_7ScaleInE1ELSR_1EEEEEENS4_6LayoutISD_NS5_IJSC_NSA_ILi0EEESV_EEEEENS5_IJNS4_10UnderscoreESY_SY_EEEEENS4_13SM90_TMA_LOADENS4_14ComposedLayoutINS4_7SwizzleILi1ELi4ELi3EEENS4_18smem_ptr_flag_bitsILi8EEENSU_INS5_IJNSA_ILi8EEESI_EEENS5_IJSI_SC_EEEEEEEvNS4_8identityENS4_23SM90_TMA_LOAD_MULTICASTES1B_vS1C_EENS_8epilogue10collective6detail29Sm90TmaWarpSpecializedAdapterINS1G_15DefaultEpilogueISK_SL_SL_NS1F_6thread17LinearCombinationISK_Li1EffLNS1K_9ScaleType4KindE0ELNS_15FloatRoundStyleE2ESK_EENS1_15EpilogueDefaultEEEEEvvEEEEvNT_6ParamsE --------------------------
	.section	.text._ZN7cutlass13device_kernelINS_4gemm6kernel13GemmUniversalIN4cute5tupleIJiiiiEEENS1_10collective13CollectiveMmaINS1_37MainloopSm90TmaGmmaWarpSpecializedFP8ILi11ENS5_IJNS4_1CILi2EEENSA_ILi1EEESC_EEENS1_35KernelTmaWarpSpecializedCooperativeEEENS5_IJNSA_ILi128EEENSA_ILi512EEENSA_ILi32EEEEEENS_12float_e4m3_tENS5_IJlSC_lEEESK_SL_NS4_8TiledMMAINS4_8MMA_AtomIJNS4_4SM904GMMA31MMA_64x256x32_F32E4M3E4M3_SS_TNILNSP_7ScaleInE1ELSR_1EEEEEENS4_6LayoutISD_NS5_IJSC_NSA_ILi0EEESV_EEEEENS5_IJNS4_10UnderscoreESY_SY_EEEEENS4_13SM90_TMA_LOADENS4_14ComposedLayoutINS4_7SwizzleILi1ELi4ELi3EEENS4_18smem_ptr_flag_bitsILi8EEENSU_INS5_IJNSA_ILi8EEESI_EEENS5_IJSI_SC_EEEEEEEvNS4_8identityENS4_23SM90_TMA_LOAD_MULTICASTES1B_vS1C_EENS_8epilogue10collective6detail29Sm90TmaWarpSpecializedAdapterINS1G_15DefaultEpilogueISK_SL_SL_NS1F_6thread17LinearCombinationISK_Li1EffLNS1K_9ScaleType4KindE0ELNS_15FloatRoundStyleE2ESK_EENS1_15EpilogueDefaultEEEEEvvEEEEvNT_6ParamsE,"ax",@progbits
	.align	128
.text._ZN7cutlass13device_kernelINS_4gemm6kernel13GemmUniversalIN4cute5tupleIJiiiiEEENS1_10collective13CollectiveMmaINS1_37MainloopSm90TmaGmmaWarpSpecializedFP8ILi11ENS5_IJNS4_1CILi2EEENSA_ILi1EEESC_EEENS1_35KernelTmaWarpSpecializedCooperativeEEENS5_IJNSA_ILi128EEENSA_ILi512EEENSA_ILi32EEEEEENS_12float_e4m3_tENS5_IJlSC_lEEESK_SL_NS4_8TiledMMAINS4_8MMA_AtomIJNS4_4SM904GMMA31MMA_64x256x32_F32E4M3E4M3_SS_TNILNSP_7ScaleInE1ELSR_1EEEEEENS4_6LayoutISD_NS5_IJSC_NSA_ILi0EEESV_EEEEENS5_IJNS4_10UnderscoreESY_SY_EEEEENS4_13SM90_TMA_LOADENS4_14ComposedLayoutINS4_7SwizzleILi1ELi4ELi3EEENS4_18smem_ptr_flag_bitsILi8EEENSU_INS5_IJNSA_ILi8EEESI_EEENS5_IJSI_SC_EEEEEEEvNS4_8identityENS4_23SM90_TMA_LOAD_MULTICASTES1B_vS1C_EENS_8epilogue10collective6detail29Sm90TmaWarpSpecializedAdapterINS1G_15DefaultEpilogueISK_SL_SL_NS1F_6thread17LinearCombinationISK_Li1EffLNS1K_9ScaleType4KindE0ELNS_15FloatRoundStyleE2ESK_EENS1_15EpilogueDefaultEEEEEvvEEEEvNT_6ParamsE:
        .type           _ZN7cutlass13device_kernelINS_4gemm6kernel13GemmUniversalIN4cute5tupleIJiiiiEEENS1_10collective13CollectiveMmaINS1_37MainloopSm90TmaGmmaWarpSpecializedFP8ILi11ENS5_IJNS4_1CILi2EEENSA_ILi1EEESC_EEENS1_35KernelTmaWarpSpecializedCooperativeEEENS5_IJNSA_ILi128EEENSA_ILi512EEENSA_ILi32EEEEEENS_12float_e4m3_tENS5_IJlSC_lEEESK_SL_NS4_8TiledMMAINS4_8MMA_AtomIJNS4_4SM904GMMA31MMA_64x256x32_F32E4M3E4M3_SS_TNILNSP_7ScaleInE1ELSR_1EEEEEENS4_6LayoutISD_NS5_IJSC_NSA_ILi0EEESV_EEEEENS5_IJNS4_10UnderscoreESY_SY_EEEEENS4_13SM90_TMA_LOADENS4_14ComposedLayoutINS4_7SwizzleILi1ELi4ELi3EEENS4_18smem_ptr_flag_bitsILi8EEENSU_INS5_IJNSA_ILi8EEESI_EEENS5_IJSI_SC_EEEEEEEvNS4_8identityENS4_23SM90_TMA_LOAD_MULTICASTES1B_vS1C_EENS_8epilogue10collective6detail29Sm90TmaWarpSpecializedAdapterINS1G_15DefaultEpilogueISK_SL_SL_NS1F_6thread17LinearCombinationISK_Li1EffLNS1K_9ScaleType4KindE0ELNS_15FloatRoundStyleE2ESK_EENS1_15EpilogueDefaultEEEEEvvEEEEvNT_6ParamsE,@function
        .size           _ZN7cutlass13device_kernelINS_4gemm6kernel13GemmUniversalIN4cute5tupleIJiiiiEEENS1_10collective13CollectiveMmaINS1_37MainloopSm90TmaGmmaWarpSpecializedFP8ILi11ENS5_IJNS4_1CILi2EEENSA_ILi1EEESC_EEENS1_35KernelTmaWarpSpecializedCooperativeEEENS5_IJNSA_ILi128EEENSA_ILi512EEENSA_ILi32EEEEEENS_12float_e4m3_tENS5_IJlSC_lEEESK_SL_NS4_8TiledMMAINS4_8MMA_AtomIJNS4_4SM904GMMA31MMA_64x256x32_F32E4M3E4M3_SS_TNILNSP_7ScaleInE1ELSR_1EEEEEENS4_6LayoutISD_NS5_IJSC_NSA_ILi0EEESV_EEEEENS5_IJNS4_10UnderscoreESY_SY_EEEEENS4_13SM90_TMA_LOADENS4_14ComposedLayoutINS4_7SwizzleILi1ELi4ELi3EEENS4_18smem_ptr_flag_bitsILi8EEENSU_INS5_IJNSA_ILi8EEESI_EEENS5_IJSI_SC_EEEEEEEvNS4_8identityENS4_23SM90_TMA_LOAD_MULTICASTES1B_vS1C_EENS_8epilogue10collective6detail29Sm90TmaWarpSpecializedAdapterINS1G_15DefaultEpilogueISK_SL_SL_NS1F_6thread17LinearCombinationISK_Li1EffLNS1K_9ScaleType4KindE0ELNS_15FloatRoundStyleE2ESK_EENS1_15EpilogueDefaultEEEEEvvEEEEvNT_6ParamsE,(.L_x_605 - _ZN7cutlass13device_kernelINS_4gemm6kernel13GemmUniversalIN4cute5tupleIJiiiiEEENS1_10collective13CollectiveMmaINS1_37MainloopSm90TmaGmmaWarpSpecializedFP8ILi11ENS5_IJNS4_1CILi2EEENSA_ILi1EEESC_EEENS1_35KernelTmaWarpSpecializedCooperativeEEENS5_IJNSA_ILi128EEENSA_ILi512EEENSA_ILi32EEEEEENS_12float_e4m3_tENS5_IJlSC_lEEESK_SL_NS4_8TiledMMAINS4_8MMA_AtomIJNS4_4SM904GMMA31MMA_64x256x32_F32E4M3E4M3_SS_TNILNSP_7ScaleInE1ELSR_1EEEEEENS4_6LayoutISD_NS5_IJSC_NSA_ILi0EEESV_EEEEENS5_IJNS4_10UnderscoreESY_SY_EEEEENS4_13SM90_TMA_LOADENS4_14ComposedLayoutINS4_7SwizzleILi1ELi4ELi3EEENS4_18smem_ptr_flag_bitsILi8EEENSU_INS5_IJNSA_ILi8EEESI_EEENS5_IJSI_SC_EEEEEEEvNS4_8identityENS4_23SM90_TMA_LOAD_MULTICASTES1B_vS1C_EENS_8epilogue10collective6detail29Sm90TmaWarpSpecializedAdapterINS1G_15DefaultEpilogueISK_SL_SL_NS1F_6thread17LinearCombinationISK_Li1EffLNS1K_9ScaleType4KindE0ELNS_15FloatRoundStyleE2ESK_EENS1_15EpilogueDefaultEEEEEvvEEEEvNT_6ParamsE)
        .other          _ZN7cutlass13device_kernelINS_4gemm6kernel13GemmUniversalIN4cute5tupleIJiiiiEEENS1_10collective13CollectiveMmaINS1_37MainloopSm90TmaGmmaWarpSpecializedFP8ILi11ENS5_IJNS4_1CILi2EEENSA_ILi1EEESC_EEENS1_35KernelTmaWarpSpecializedCooperativeEEENS5_IJNSA_ILi128EEENSA_ILi512EEENSA_ILi32EEEEEENS_12float_e4m3_tENS5_IJlSC_lEEESK_SL_NS4_8TiledMMAINS4_8MMA_AtomIJNS4_4SM904GMMA31MMA_64x256x32_F32E4M3E4M3_SS_TNILNSP_7ScaleInE1ELSR_1EEEEEENS4_6LayoutISD_NS5_IJSC_NSA_ILi0EEESV_EEEEENS5_IJNS4_10UnderscoreESY_SY_EEEEENS4_13SM90_TMA_LOADENS4_14ComposedLayoutINS4_7SwizzleILi1ELi4ELi3EEENS4_18smem_ptr_flag_bitsILi8EEENSU_INS5_IJNSA_ILi8EEESI_EEENS5_IJSI_SC_EEEEEEEvNS4_8identityENS4_23SM90_TMA_LOAD_MULTICASTES1B_vS1C_EENS_8epilogue10collective6detail29Sm90TmaWarpSpecializedAdapterINS1G_15DefaultEpilogueISK_SL_SL_NS1F_6thread17LinearCombinationISK_Li1EffLNS1K_9ScaleType4KindE0ELNS_15FloatRoundStyleE2ESK_EENS1_15EpilogueDefaultEEEEEvvEEEEvNT_6ParamsE,@"STO_CUDA_ENTRY STV_DEFAULT"
_ZN7cutlass13device_kernelINS_4gemm6kernel13GemmUniversalIN4cute5tupleIJiiiiEEENS1_10collective13CollectiveMmaINS1_37MainloopSm90TmaGmmaWarpSpecializedFP8ILi11ENS5_IJNS4_1CILi2EEENSA_ILi1EEESC_EEENS1_35KernelTmaWarpSpecializedCooperativeEEENS5_IJNSA_ILi128EEENSA_ILi512EEENSA_ILi32EEEEEENS_12float_e4m3_tENS5_IJlSC_lEEESK_SL_NS4_8TiledMMAINS4_8MMA_AtomIJNS4_4SM904GMMA31MMA_64x256x32_F32E4M3E4M3_SS_TNILNSP_7ScaleInE1ELSR_1EEEEEENS4_6LayoutISD_NS5_IJSC_NSA_ILi0EEESV_EEEEENS5_IJNS4_10UnderscoreESY_SY_EEEEENS4_13SM90_TMA_LOADENS4_14ComposedLayoutINS4_7SwizzleILi1ELi4ELi3EEENS4_18smem_ptr_flag_bitsILi8EEENSU_INS5_IJNSA_ILi8EEESI_EEENS5_IJSI_SC_EEEEEEEvNS4_8identityENS4_23SM90_TMA_LOAD_MULTICASTES1B_vS1C_EENS_8epilogue10collective6detail29Sm90TmaWarpSpecializedAdapterINS1G_15DefaultEpilogueISK_SL_SL_NS1F_6thread17LinearCombinationISK_Li1EffLNS1K_9ScaleType4KindE0ELNS_15FloatRoundStyleE2ESK_EENS1_15EpilogueDefaultEEEEEvvEEEEvNT_6ParamsE:
[----:B------:R-:W0:Y:S02]  /*0000*/  LDC R1, c[0x0][0x28] ;  /* 0x00000a00ff017b82 */ /* 0x000e240000000800 */
[----:B0-----:R-:W-:Y:S01]  /*0010*/  VIADD R1, R1, 0xfffff988 ;  /* 0xfffff98801017836 */ /* 0x001fe20000000000 */
[----:B------:R-:W0:Y:S01]  /*0020*/  S2R R4, SR_TID.X ;  /* 0x0000000000047919 */ /* 0x000e220000002100 */
[----:B------:R-:W-:Y:S01]  /*0030*/  ELECT P0, URZ, PT ;  /* 0x00000000003f782f */ /* 0x000fe20003800000 */
[----:B------:R-:W-:Y:S01]  /*0040*/  BSSY B0, `(.L_x_0) ;  /* 0x0000015000007945 */ /* 0x000fe20003800000 */
[--C-:B0-----:R-:W-:Y:S02]  /*0050*/  SHF.R.U32.HI R0, RZ, 0x5, R4.reuse ;  /* 0x00000005ff007819 */ /* 0x101fe40000011604 */
[----:B------:R-:W-:-:S03]  /*0060*/  SHF.R.U32.HI R2, RZ, 0x7, R4 ;  /* 0x00000007ff027819 */ /* 0x000fc60000011604 */
[----:B------:R-:W0:Y:S04]  /*0070*/  SHFL.IDX PT, R3, R0, RZ, 0x1f ;  /* 0x00001fff00037589 */ /* 0x000e2800000e0000 */
[----:B------:R-:W1:Y:S01]  /*0080*/  SHFL.IDX PT, R2, R2, RZ, 0x1f ;  /* 0x00001fff02027589 */ /* 0x000e6200000e0000 */
[----:B0-----:R-:W-:Y:S02]  /*0090*/  R2UR UR4, R3 ;  /* 0x00000000030472ca */ /* 0x001fe400000e0000 */
[----:B-1----:R-:W-:-:S11]  /*00a0*/  R2UR UR6, R2 ;  /* 0x00000000020672ca */ /* 0x002fd600000e0000 */
[----:B------:R-:W-:Y:S02]  /*00b0*/  USHF.R.S32.HI UR5, URZ, 0x1f, UR4 ;  /* 0x0000001f3f057899 */ /* 0x000fe40008011404 */
[----:B------:R-:W-:Y:S02]  /*00c0*/  ISETP.NE.OR P0, PT, RZ, UR4, !P0 ;  /* 0x00000004ff007c0c */ /* 0x000fe4000c705670 */
[----:B------:R-:W-:-:S04]  /*00d0*/  ULEA.HI UR5, UR5, UR4, URZ, 0x2 ;  /* 0x0000000405057291 */ /* 0x000fc8000f8f103f */
[----:B------:R-:W-:-:S04]  /*00e0*/  ULOP3.LUT UR5, UR5, 0xfffffffc, URZ, 0xc0, !UPT ;  /* 0xfffffffc05057892 */ /* 0x000fc8000f8ec03f */
[----:B------:R-:W-:-:S03]  /*00f0*/  UIADD3 UR8, UR4, -UR5, URZ ;  /* 0x8000000504087290 */ /* 0x000fc6000fffe03f */
[----:B------:R-:W-:Y:S09]  /*0100*/  @P0 BRA `(.L_x_1) ;  /* 0x0000000000200947 */ /* 0x000ff20003800000 */
[----:B------:R-:W-:Y:S02]  /*0110*/  ULDC.64 UR4, c[0x0][0x198] ;  /* 0x0000660000047ab9 */ /* 0x000fe40000000a00 */
[----:B------:R-:W-:Y:S02]  /*0120*/  UIADD3 UR10, UP0, UR4, 0xf0, URZ ;  /* 0x000000f0040a7890 */ /* 0x000fe4000ff1e03f */
[----:B------:R-:W-:Y:S02]  /*0130*/  UIADD3 UR4, UP1, UR4, 0x1f0, URZ ;  /* 0x000001f004047890 */ /* 0x000fe4000ff3e03f */
[----:B------:R-:W-:Y:S02]  /*0140*/  UIADD3.X UR11, URZ, UR5, URZ, UP0, !UPT ;  /* 0x000000053f0b7290 */ /* 0x000fe400087fe43f */
[----:B------:R-:W-:-:S07]  /*0150*/  UIADD3.X UR5, URZ, UR5, URZ, UP1, !UPT ;  /* 0x000000053f057290 */ /* 0x000fce0008ffe43f */
[----:B------:R0:W-:Y:S02]  /*0160*/  UTMACCTL.PF [UR10] ;  /* 0x000000000a0079b9 */ /* 0x0001e40008040000 */
[----:B------:R0:W-:Y:S02]  /*0170*/  UTMACCTL.PF [UR4] ;  /* 0x00000000040079b9 */ /* 0x0001e40008040000 */
[----:B0-----:R-:W-:Y:S01]  /*0180*/  NOP ;  /* 0x0000000000007918 */ /* 0x001fe20000000000 */
.L_x_1:
[----:B------:R-:W-:Y:S05]  /*0190*/  BSYNC B0 ;  /* 0x0000000000007941 */ /* 0x000fea0003800000 */
.L_x_0:
[----:B------:R-:W0:Y:S01]  /*01a0*/  SHFL.IDX PT, R3, R0, RZ, 0x1f ;  /* 0x00001fff00037589 */ /* 0x000e2200000e0000 */
[----:B------:R-:W-:Y:S01]  /*01b0*/  UISETP.NE.AND UP0, UPT, UR8, 0x3, UPT ;  /* 0x000000030800788c */ /* 0x000fe2000bf05270 */
[----:B------:R-:W-:Y:S01]  /*01c0*/  ISETP.NE.AND P1, PT, RZ, UR6, PT ;  /* 0x00000006ff007c0c */ /* 0x000fe2000bf25270 */
[----:B------:R-:W-:Y:S02]  /*01d0*/  UIADD3 UR10, UR6, -0x1, URZ ;  /* 0xffffffff060a7890 */ /* 0x000fe4000fffe03f */
[----:B------:R-:W-:Y:S02]  /*01e0*/  UISETP.EQ.OR UP0, UPT, UR8, URZ, !UP0 ;  /* 0x0000003f0800728c */ /* 0x000fe4000c702670 */
[----:B------:R-:W-:Y:S02]  /*01f0*/  UISETP.GE.U32.AND UP1, UPT, UR10, 0x2, UPT ;  /* 0x000000020a00788c */ /* 0x000fe4000bf26070 */
[----:B------:R-:W-:-:S04]  /*0200*/  UISETP.EQ.AND UP0, UPT, UR6, URZ, UP0 ;  /* 0x0000003f0600728c */ /* 0x000fc80008702270 */
[----:B------:R-:W-:-:S04]  /*0210*/  USEL UR13, URZ, 0x1, !UP0 ;  /* 0x000000013f0d7887 */ /* 0x000fc8000c000000 */
[----:B------:R-:W-:Y:S01]  /*0220*/  USEL UR13, UR13, 0x2, UP1 ;  /* 0x000000020d0d7887 */ /* 0x000fe20008800000 */
[----:B0-----:R-:W-:-:S13]  /*0230*/  ISETP.NE.AND P0, PT, R3, RZ, PT ;  /* 0x000000ff0300720c */ /* 0x001fda0003f05270 */
[----:B------:R-:W-:Y:S05]  /*0240*/  @P0 BRA `(.L_x_2) ;  /* 0x00000000009c0947 */ /* 0x000fea0003800000 */
[----:B------:R-:W-:Y:S01]  /*0250*/  ELECT P0, URZ, PT ;  /* 0x00000000003f782f */ /* 0x000fe20003800000 */
[----:B------:R-:W-:-:S12]  /*0260*/  BSSY B0, `(.L_x_2) ;  /* 0x0000025000007945 */ /* 0x000fd80003800000 */
[----:B------:R-:W-:Y:S05]  /*0270*/  @!P0 BRA `(.L_x_3) ;  /* 0x00000000008c8947 */ /* 0x000fea0003800000 */
[----:B------:R-:W0:Y:S01]  /*0280*/  S2UR UR9, SR_CgaCtaId ;  /* 0x00000000000979c3 */ /* 0x000e220000008800 */
[----:B------:R-:W-:Y:S01]  /*0290*/  UMOV UR4, 0x400 ;  /* 0x0000040000047882 */ /* 0x000fe20000000000 */
[----:B------:R-:W-:Y:S01]  /*02a0*/  UMOV UR5, 0x1 ;  /* 0x0000000100057882 */ /* 0x000fe20000000000 */
[----:B------:R-:W-:Y:S02]  /*02b0*/  UMOV UR6, 0x4 ;  /* 0x0000000400067882 */ /* 0x000fe40000000000 */
[----:B------:R-:W-:-:S04]  /*02c0*/  UIADD3 UR6, -UR6, 0x100000, URZ ;  /* 0x0010000006067890 */ /* 0x000fc8000fffe13f */
[----:B------:R-:W-:Y:S02]  /*02d0*/  USHF.L.U32 UR7, UR6, 0xb, URZ ;  /* 0x0000000b06077899 */ /* 0x000fe4000800063f */
[----:B------:R-:W-:Y:S02]  /*02e0*/  USHF.L.U32 UR6, UR6, 0x1, URZ ;  /* 0x0000000106067899 */ /* 0x000fe4000800063f */
[----:B0-----:R-:W-:Y:S02]  /*02f0*/  ULEA UR9, UR9, UR4, 0x18 ;  /* 0x0000000409097291 */ /* 0x001fe4000f8ec03f */
[----:B------:R-:W-:-:S04]  /*0300*/  UIADD3 UR4, -UR5, 0x100000, URZ ;  /* 0x0010000005047890 */ /* 0x000fc8000fffe13f */
[----:B------:R-:W-:Y:S02]  /*0310*/  USHF.L.U32 UR5, UR4, 0xb, URZ ;  /* 0x0000000b04057899 */ /* 0x000fe4000800063f */
[----:B------:R-:W-:Y:S01]  /*0320*/  USHF.L.U32 UR4, UR4, 0x1, URZ ;  /* 0x0000000104047899 */ /* 0x000fe2000800063f */
[----:B------:R-:W0:Y:S11]  /*0330*/  FENCE.VIEW.ASYNC.S ;  /* 0x00000000000073c6 */ /* 0x000e360000000000 */
[----:B0-----:R0:W1:Y:S01]  /*0340*/  SYNCS.EXCH.64 URZ, [UR9], UR4 ;  /* 0x00000004093f75b2 */ /* 0x0010620008000100 */
[----:B------:R0:W2:Y:S01]  /*0350*/  SYNCS.EXCH.64 URZ, [UR9+0x58], UR6 ;  /* 0x00005806093f75b2 */ /* 0x0000a20008000100 */
[----:B------:R0:W3:Y:S01]  /*0360*/  SYNCS.EXCH.64 URZ, [UR9+0x8], UR4 ;  /* 0x00000804093f75b2 */ /* 0x0000e20008000100 */
[----:B------:R0:W4:Y:S01]  /*0370*/  SYNCS.EXCH.64 URZ, [UR9+0x60], UR6 ;  /* 0x00006006093f75b2 */ /* 0x0001220008000100 */
[----:B------:R0:W0:Y:S01]  /*0380*/  SYNCS.EXCH.64 URZ, [UR9+0x10], UR4 ;  /* 0x00001004093f75b2 */ /* 0x0000220008000100 */
        /* <DEDUP_REMOVED lines=17> */
[----:B------:R-:W-:Y:S01]  /*04a0*/  NOP ;  /* 0x0000000000007918 */ /* 0x000fe20000000000 */
.L_x_3:
[----:B0-----:R-:W-:Y:S05]  /*04b0*/  BSYNC B0 ;  /* 0x0000000000007941 */ /* 0x001fea0003800000 */
.L_x_2:
[----:B------:R-:W-:Y:S01]  /*04c0*/  SHF.R.S32.HI R2, RZ, 0x1f, R4 ;  /* 0x0000001fff027819 */ /* 0x000fe20000011404 */
[----:B------:R-:W0:Y:S01]  /*04d0*/  SHFL.IDX PT, R0, R0, RZ, 0x1f ;  /* 0x00001fff00007589 */ /* 0x000e2200000e0000 */
[----:B------:R-:W5:Y:S01]  /*04e0*/  S2UR UR9, SR_CTAID.X ;  /* 0x00000000000979c3 */ /* 0x000f620000002500 */
[----:B------:R-:W-:Y:S02]  /*04f0*/  ELECT P0, URZ, PT ;  /* 0x00000000003f782f */ /* 0x000fe40003800000 */
[----:B------:R-:W-:Y:S01]  /*0500*/  LEA.HI R2, R2, R4, RZ, 0x7 ;  /* 0x0000000402027211 */ /* 0x000fe200078f38ff */
[----:B------:R-:W-:Y:S01]  /*0510*/  ULDC UR4, c[0x0][0x150] ;  /* 0x0000540000047ab9 */ /* 0x000fe20000000800 */
[----:B------:R-:W-:Y:S01]  /*0520*/  SHF.R.S32.HI R6, RZ, 0x1f, R3 ;  /* 0x0000001fff067819 */ /* 0x000fe20000011403 */
[----:B------:R-:W-:Y:S01]  /*0530*/  NOP ;  /* 0x0000000000007918 */ /* 0x000fe20000000000 */
[----:B------:R-:W-:Y:S01]  /*0540*/  LOP3.LUT R2, R2, 0xffffff80, RZ, 0xc0, !PT ;  /* 0xffffff8002027812 */ /* 0x000fe200078ec0ff */
[----:B------:R-:W-:Y:S01]  /*0550*/  NOP ;  /* 0x0000000000007918 */ /* 0x000fe20000000000 */
[----:B------:R-:W-:Y:S01]  /*0560*/  LEA.HI R6, R6, R3, RZ, 0x2 ;  /* 0x0000000306067211 */ /* 0x000fe200078f10ff */
[----:B------:R-:W1:Y:S02]  /*0570*/  LDC R8, c[0x0][0x144] ;  /* 0x00005100ff087b82 */ /* 0x000e640000000800 */
[----:B------:R-:W-:Y:S01]  /*0580*/  IMAD.IADD R4, R4, 0x1, -R2 ;  /* 0x0000000104047824 */ /* 0x000fe200078e0a02 */
[----:B------:R-:W-:Y:S01]  /*0590*/  LOP3.LUT R6, R6, 0x3ffffffc, RZ, 0xc0, !PT ;  /* 0x3ffffffc06067812 */ /* 0x000fe200078ec0ff */
[----:B------:R-:W2:Y:S03]  /*05a0*/  S2R R2, SR_CTAID.Y ;  /* 0x0000000000027919 */ /* 0x000ea60000002600 */
[----:B------:R-:W-:Y:S01]  /*05b0*/  SHF.R.S32.HI R5, RZ, 0x1f, R4 ;  /* 0x0000001fff057819 */ /* 0x000fe20000011404 */
[----:B------:R-:W-:Y:S01]  /*05c0*/  IMAD.IADD R6, R3, 0x1, -R6 ;  /* 0x0000000103067824 */ /* 0x000fe200078e0a06 */
[----:B------:R-:W3:Y:S02]  /*05d0*/  LDC R15, c[0x0][0x148] ;  /* 0x00005200ff0f7b82 */ /* 0x000ee40000000800 */
[----:B------:R-:W-:-:S02]  /*05e0*/  LEA.HI R5, R5, R4, RZ, 0x3 ;  /* 0x0000000405057211 */ /* 0x000fc400078f18ff */
[----:B0-----:R-:W-:Y:S02]  /*05f0*/  ISETP.NE.OR P0, PT, R0, RZ, !P0 ;  /* 0x000000ff0000720c */ /* 0x001fe40004705670 */
[--C-:B------:R-:W-:Y:S02]  /*0600*/  SHF.R.S32.HI R0, RZ, 0x3, R5.reuse ;  /* 0x00000003ff007819 */ /* 0x100fe40000011405 */
[----:B------:R-:W-:Y:S02]  /*0610*/  SHF.R.S32.HI R5, RZ, 0x1f, R5 ;  /* 0x0000001fff057819 */ /* 0x000fe40000011405 */
[----:B-----5:R-:W-:Y:S02]  /*0620*/  I2FP.F32.U32 R7, UR9 ;  /* 0x0000000900077c45 */ /* 0x020fe40008201000 */
[----:B------:R-:W-:-:S03]  /*0630*/  LEA.HI R5, R5, R0, RZ, 0x2 ;  /* 0x0000000005057211 */ /* 0x000fc600078f10ff */
[----:B------:R-:W-:Y:S01]  /*0640*/  FMUL R7, R7, UR4 ;  /* 0x0000000407077c20 */ /* 0x000fe20008400000 */
[----:B------:R-:W-:Y:S01]  /*0650*/  LOP3.LUT R5, R5, 0xfffffffc, RZ, 0xc0, !PT ;  /* 0xfffffffc05057812 */ /* 0x000fe200078ec0ff */
[----:B------:R-:W-:Y:S01]  /*0660*/  VOTEU.ALL UP0, P0 ;  /* 0x00000000003f7886 */ /* 0x000fe20000000000 */
[----:B------:R-:W-:Y:S01]  /*0670*/  ULDC UR4, c[0x0][0x154] ;  /* 0x0000550000047ab9 */ /* 0x000fe20000000800 */
[----:B------:R-:W-:Y:S02]  /*0680*/  VOTEU.ALL UP1, P0 ;  /* 0x00000000003f7886 */ /* 0x000fe40000020000 */
[----:B------:R-:W0:Y:S01]  /*0690*/  F2I.U32.TRUNC.NTZ R7, R7 ;  /* 0x0000000700077305 */ /* 0x000e22000020f000 */
[----:B------:R-:W-:Y:S01]  /*06a0*/  IMAD.IADD R5, R0, 0x1, -R5 ;  /* 0x0000000100057824 */ /* 0x000fe200078e0a05 */
[----:B------:R-:W5:Y:S01]  /*06b0*/  @!UP0 S2UR UR7, SR_CgaCtaId ;  /* 0x00000000000789c3 */ /* 0x000f620000008800 */
[----:B------:R-:W-:Y:S02]  /*06c0*/  @!UP0 UMOV UR6, 0x400 ;  /* 0x0000040000068882 */ /* 0x000fe40000000000 */
[----:B------:R-:W-:Y:S01]  /*06d0*/  IMAD R5, R6, 0x4, R5 ;  /* 0x0000000406057824 */ /* 0x000fe200078e0205 */
[----:B--2---:R-:W-:-:S04]  /*06e0*/  I2FP.F32.U32 R6, R2 ;  /* 0x0000000200067245 */ /* 0x004fc80000201000 */
[----:B------:R-:W-:Y:S01]  /*06f0*/  LEA.HI R0, R5, R5, RZ, 0x1 ;  /* 0x0000000505007211 */ /* 0x000fe200078f08ff */
[----:B------:R-:W-:Y:S01]  /*0700*/  FMUL R6, R6, UR4 ;  /* 0x0000000406067c20 */ /* 0x000fe20008400000 */
[----:B------:R-:W-:Y:S02]  /*0710*/  UMOV UR4, 0x20 ;  /* 0x0000002000047882 */ /* 0x000fe40000000000 */
[----:B------:R-:W-:Y:S01]  /*0720*/  LOP3.LUT R0, R0, 0xfffffffe, RZ, 0xc0, !PT ;  /* 0xfffffffe00007812 */ /* 0x000fe200078ec0ff */
[----:B0-----:R-:W-:Y:S01]  /*0730*/  IMAD.MOV R13, RZ, RZ, -R7 ;  /* 0x000000ffff0d7224 */ /* 0x001fe200078e0a07 */
[----:B------:R-:W-:-:S04]  /*0740*/  @!UP0 UIADD3 UR4, -UR4, 0x100000, URZ ;  /* 0x0010000004048890 */ /* 0x000fc8000fffe13f */
[----:B------:R-:W-:Y:S02]  /*0750*/  @!UP0 USHF.L.U32 UR5, UR4, 0xb, URZ ;  /* 0x0000000b04058899 */ /* 0x000fe4000800063f */
[----:B------:R-:W-:Y:S01]  /*0760*/  @!UP0 USHF.L.U32 UR4, UR4, 0x1, URZ ;  /* 0x0000000104048899 */ /* 0x000fe2000800063f */
[----:B------:R-:W0:Y:S01]  /*0770*/  F2I.U32.TRUNC.NTZ R6, R6 ;  /* 0x0000000600067305 */ /* 0x000e22000020f000 */
[----:B------:R-:W2:Y:S01]  /*0780*/  LDC R7, c[0x0][0x140] ;  /* 0x00005000ff077b82 */ /* 0x000ea20000000800 */
[----:B-1----:R-:W-:Y:S02]  /*0790*/  IMAD R13, R8, R13, UR9 ;  /* 0x00000009080d7e24 */ /* 0x002fe4000f8e020d */
[----:B------:R-:W-:-:S05]  /*07a0*/  IMAD.IADD R0, R5, 0x1, -R0 ;  /* 0x0000000105007824 */ /* 0x000fca00078e0a00 */
[----:B------:R-:W-:Y:S01]  /*07b0*/  ISETP.NE.AND P2, PT, R0, R13, PT ;  /* 0x0000000d0000720c */ /* 0x000fe20003f45270 */
[C---:B------:R-:W-:Y:S01]  /*07c0*/  IMAD.SHL.U32 R0, R5.reuse, 0x4, RZ ;  /* 0x0000000405007824 */ /* 0x040fe200078e00ff */
[----:B-----5:R-:W-:Y:S01]  /*07d0*/  @!UP0 ULEA UR6, UR7, UR6, 0x18 ;  /* 0x0000000607068291 */ /* 0x020fe2000f8ec03f */
[----:B------:R-:W-:Y:S01]  /*07e0*/  VOTEU.ALL UP0, P0 ;  /* 0x00000000003f7886 */ /* 0x000fe20000000000 */
[----:B------:R-:W-:Y:S01]  /*07f0*/  LOP3.LUT P0, RZ, R4, 0x7, RZ, 0xc0, !PT ;  /* 0x0000000704ff7812 */ /* 0x000fe2000780c0ff */
[----:B0-----:R-:W-:Y:S01]  /*0800*/  IMAD.MOV R12, RZ, RZ, -R6 ;  /* 0x000000ffff0c7224 */ /* 0x001fe200078e0a06 */
[----:B------:R-:W-:-:S03]  /*0810*/  LOP3.LUT R9, R5, 0xc, R0, 0x78, !PT ;  /* 0x0000000c05097812 */ /* 0x000fc600078e7800 */
[----:B---3--:R-:W-:Y:S01]  /*0820*/  IMAD R5, R15, R12, R2 ;  /* 0x0000000c0f057224 */ /* 0x008fe200078e0202 */
[C---:B------:R-:W-:Y:S01]  /*0830*/  ISETP.LT.U32.AND P0, PT, R9.reuse, 0x2, !P0 ;  /* 0x000000020900780c */ /* 0x040fe20004701070 */
[----:B------:R0:W-:Y:S02]  /*0840*/  STL [R1+0x45c], R9 ;  /* 0x00045c0901007387 */ /* 0x0001e40000100800 */
[----:B------:R-:W-:Y:S02]  /*0850*/  @P2 LEA.HI R0, R9, R9, RZ, 0x1 ;  /* 0x0000000909002211 */ /* 0x000fe400078f08ff */
[----:B------:R-:W1:Y:S02]  /*0860*/  FENCE.VIEW.ASYNC.S ;  /* 0x00000000000073c6 */ /* 0x000e640000000000 */
[----:B-1----:R0:W1:Y:S01]  /*0870*/  @!UP0 SYNCS.EXCH.64 URZ, [UR6+0xc0], UR4 ;  /* 0x0000c004063f85b2 */ /* 0x0020620008000100 */
[----:B--2---:R-:W-:Y:S02]  /*0880*/  ISETP.EQ.U32.AND P4, PT, R7, 0x1, PT ;  /* 0x000000010700780c */ /* 0x004fe40003f82070 */
[----:B------:R-:W-:-:S04]  /*0890*/  @P2 SHF.R.S32.HI R0, RZ, 0x1, R0 ;  /* 0x00000001ff002819 */ /* 0x000fc80000011400 */
[----:B------:R-:W-:Y:S01]  /*08a0*/  @P2 ISETP.NE.AND P3, PT, R0, R5, PT ;  /* 0x000000050000220c */ /* 0x000fe20003f65270 */
[----:B------:R-:W-:Y:S01]  /*08b0*/  IMAD.MOV.U32 R0, RZ, RZ, 0x1 ;  /* 0x00000001ff007424 */ /* 0x000fe200078e00ff */
[----:B------:R-:W-:Y:S02]  /*08c0*/  SEL R5, RZ, 0x1, !P0 ;  /* 0x00000001ff057807 */ /* 0x000fe40004000000 */
[----:B------:R-:W-:-:S04]  /*08d0*/  @P2 SEL R0, RZ, 0x1, P3 ;  /* 0x00000001ff002807 */ /* 0x000fc80001800000 */
[----:B------:R-:W-:Y:S01]  /*08e0*/  LOP3.LUT R0, R0, R5, RZ, 0xc0, !PT ;  /* 0x0000000500007212 */ /* 0x000fe200078ec0ff */
[----:B------:R0:W2:Y:S01]  /*08f0*/  @!UP1 SYNCS.EXCH.64 URZ, [UR6+0xc8], UR4 ;  /* 0x0000c804063f95b2 */ /* 0x0000a20008000100 */
[----:B------:R-:W-:-:S03]  /*0900*/  NOP ;  /* 0x0000000000007918 */ /* 0x000fc60000000000 */
[----:B------:R0:W-:Y:S01]  /*0910*/  STL [R1+0x458], R0 ;  /* 0x0004580001007387 */ /* 0x0001e20000100800 */
[----:B-1----:R-:W-:Y:S05]  /*0920*/  @!P4 BRA `(.L_x_4) ;  /* 0x000000000008c947 */ /* 0x002fea0003800000 */
[----:B--2-4-:R-:W-:Y:S01]  /*0930*/  UCGABAR_ARV ;  /* 0x00000000000079c7 */ /* 0x014fe20008000000 */
[----:B------:R-:W-:Y:S05]  /*0940*/  BRA `(.L_x_5) ;  /* 0x0000000000047947 */ /* 0x000fea0003800000 */
.L_x_4:
[----:B--2-4-:R-:W-:Y:S01]  /*0950*/  NOP ;  /* 0x0000000000007918 */ /* 0x014fe20000000000 */
.L_x_5:
[----:B0-----:R-:W0:Y:S01]  /*0960*/  LDC R0, c[0x0][0x65c] ;  /* 0x00019700ff007b82 */ /* 0x001e220000000800 */
[----:B------:R-:W-:Y:S02]  /*0970*/  IMAD.U32 R4, RZ, RZ, UR9 ;  /* 0x00000009ff047e24 */ /* 0x000fe4000f8e00ff */
[----:B------:R-:W-:Y:S01]  /*0980*/  IMAD.MOV.U32 R5, RZ, RZ, RZ ;  /* 0x000000ffff057224 */ /* 0x000fe200078e00ff */
[----:B0-----:R-:W-:-:S13]  /*0990*/  ISETP.NE.AND P3, PT, R0, 0x1, PT ;  /* 0x000000010000780c */ /* 0x001fda0003f65270 */
[----:B------:R-:W0:Y:S01]  /*09a0*/  @P3 LDC R7, c[0x0][0x10] ;  /* 0x00000400ff073b82 */ /* 0x000e220000000800 */
[----:B------:R-:W-:Y:S02]  /*09b0*/  @P3 IMAD.MOV.U32 R3, RZ, RZ, RZ ;  /* 0x000000ffff033224 */ /* 0x000fe400078e00ff */
[----:B------:R-:W-:-:S05]  /*09c0*/  @P3 IMAD.MOV.U32 R11, RZ, RZ, RZ ;  /* 0x000000ffff0b3224 */ /* 0x000fca00078e00ff */
[----:B------:R-:W1:Y:S01]  /*09d0*/  @!P3 LDC R9, c[0x0][0xc] ;  /* 0x00000300ff09bb82 */ /* 0x000e620000000800 */
[----:B0-----:R-:W-:-:S04]  /*09e0*/  @P3 IMAD.WIDE.U32 R6, R7, UR9, R2 ;  /* 0x0000000907063c25 */ /* 0x001fc8000f8e0002 */
[----:B------:R-:W-:Y:S02]  /*09f0*/  @P3 IMAD.MOV.U32 R8, RZ, RZ, R6 ;  /* 0x000000ffff083224 */ /* 0x000fe400078e0006 */
[----:B------:R-:W-:Y:S02]  /*0a00*/  @P3 IMAD.IADD R16, R7, 0x1, R11 ;  /* 0x0000000107103824 */ /* 0x000fe400078e020b */
[----:B-1----:R-:W-:-:S04]  /*0a10*/  @!P3 IMAD.WIDE.U32 R4, R2, R9, R4 ;  /* 0x000000090204b225 */ /* 0x002fc800078e0004 */
[----:B------:R-:W-:Y:S02]  /*0a20*/  @!P3 IMAD.MOV.U32 R8, RZ, RZ, R4 ;  /* 0x000000ffff08b224 */ /* 0x000fe400078e0004 */
[----:B------:R-:W-:-:S03]  /*0a30*/  @!P3 IMAD.MOV.U32 R16, RZ, RZ, R5 ;  /* 0x000000ffff10b224 */ /* 0x000fc600078e0005 */
[----:B------:R0:W-:Y:S04]  /*0a40*/  STL [R1+0x464], R8 ;  /* 0x0004640801007387 */ /* 0x0001e80000100800 */
[----:B------:R0:W-:Y:S01]  /*0a50*/  STL [R1+0x460], R16 ;  /* 0x0004601001007387 */ /* 0x0001e20000100800 */
[----:B------:R-:W-:Y:S05]  /*0a60*/  @!P4 BRA `(.L_x_6) ;  /* 0x00000000000cc947 */ /* 0x000fea0003800000 */
[----:B------:R-:W-:Y:S01]  /*0a70*/  UCGABAR_WAIT ;  /* 0x0000000000007dc7 */ /* 0x000fe20008000000 */
[----:B------:R-:W-:Y:S01]  /*0a80*/  CCTL.IVALL ;  /* 0x00000000ff00798f */ /* 0x000fe20002000000 */
[----:B------:R-:W-:Y:S05]  /*0a90*/  BRA `(.L_x_7) ;  /* 0x0000000000047947 */ /* 0x000fea0003800000 */
.L_x_6:
[----:B------:R-:W-:Y:S06]  /*0aa0*/  BAR.SYNC.DEFER_BLOCKING 0x0 ;  /* 0x0000000000007b1d */ /* 0x000fec0000010000 */
.L_x_7:
[----:B------:R-:W-:Y:S05]  /*0ab0*/  @!P1 BRA `(.L_x_8) ;  /* 0x0000022000f09947 */ /* 0x000fea0003800000 */
[----:B------:R-:W-:-:S06]  /*0ac0*/  UISETP.GT.U32.AND UP0, UPT, UR10, 0x1, UPT ;  /* 0x000000010a00788c */ /* 0x000fcc000bf04070 */
[----:B------:R-:W-:-:S13]  /*0ad0*/  PLOP3.LUT P0, PT, PT, PT, UP0, 0x80, 0x0 ;  /* 0x000000000000781c */ /* 0x000fda0003f0f008 */
[----:B------:R-:W-:Y:S05]  /*0ae0*/  @P0 EXIT ;  /* 0x000000000000094d */ /* 0x000fea0003800000 */
[----:B------:R-:W-:Y:S01]  /*0af0*/  IMAD.MOV.U32 R5, RZ, RZ, -0x1 ;  /* 0xffffffffff057424 */ /* 0x000fe200078e00ff */
[----:B------:R-:W-:Y:S01]  /*0b00*/  ULDC.64 UR4, c[0x0][0x650] ;  /* 0x0001940000047ab9 */ /* 0x000fe20000000a00 */
[----:B------:R-:W-:Y:S01]  /*0b10*/  IMAD.MOV.U32 R4, RZ, RZ, -0x1 ;  /* 0xffffffffff047424 */ /* 0x000fe200078e00ff */
[----:B------:R-:W-:Y:S01]  /*0b20*/  ISETP.GE.U32.AND P0, PT, R8, UR4, PT ;  /* 0x0000000408007c0c */ /* 0x000fe2000bf06070 */
[----:B------:R-:W-:Y:S01]  /*0b30*/  UMOV UR10, 0xffffffff ;  /* 0xffffffff000a7882 */ /* 0x000fe20000000000 */
[----:B------:R1:W-:Y:S01]  /*0b40*/  STL [R1+0x46c], R5 ;  /* 0x00046c0501007387 */ /* 0x0003e20000100800 */
[----:B------:R-:W-:Y:S02]  /*0b50*/  PRMT R0, RZ, 0x7610, R0 ;  /* 0x00007610ff007816 */ /* 0x000fe40000000000 */
[----:B------:R-:W-:Y:S01]  /*0b60*/  ISETP.GE.U32.AND.EX P0, PT, R16, UR5, PT, P0 ;  /* 0x0000000510007c0c */ /* 0x000fe2000bf06100 */
[----:B------:R1:W-:-:S12]  /*0b70*/  STL [R1+0x468], R4 ;  /* 0x0004680401007387 */ /* 0x0003d80000100800 */
[----:B-1----:R-:W-:Y:S05]  /*0b80*/  @P0 BRA `(.L_x_9) ;  /* 0x00000004003c0947 */ /* 0x002fea0003800000 */
[----:B------:R-:W-:Y:S01]  /*0b90*/  ULDC.64 UR14, c[0x0][0x628] ;  /* 0x00018a00000e7ab9 */ /* 0x000fe20000000a00 */
[----:B------:R-:W1:Y:S01]  /*0ba0*/  LDC.64 R6, c[0x0][0x620] ;  /* 0x00018800ff067b82 */ /* 0x000e620000000a00 */
[----:B------:R-:W-:Y:S01]  /*0bb0*/  ISETP.NE.U32.AND P0, PT, RZ, UR14, PT ;  /* 0x0000000eff007c0c */ /* 0x000fe2000bf05070 */
[----:B------:R-:W-:Y:S01]  /*0bc0*/  ULDC UR11, c[0x0][0x630] ;  /* 0x00018c00000b7ab9 */ /* 0x000fe20000000800 */
[----:B------:R-:W-:Y:S02]  /*0bd0*/  R2UR UR4, R8 ;  /* 0x00000000080472ca */ /* 0x000fe400000e0000 */
[----:B------:R-:W-:Y:S02]  /*0be0*/  ISETP.NE.AND.EX P0, PT, RZ, UR15, PT, P0 ;  /* 0x0000000fff007c0c */ /* 0x000fe4000bf05300 */
[----:B------:R-:W-:-:S11]  /*0bf0*/  R2UR UR5, R16 ;  /* 0x00000000100572ca */ /* 0x000fd600000e0000 */
[----:B------:R-:W-:Y:S05]  /*0c00*/  @!P0 BRA `(.L_x_10) ;  /* 0x0000000000308947 */ /* 0x000fea0003800000 */
[----:B------:R-:W-:Y:S01]  /*0c10*/  R2UR UR4, R8 ;  /* 0x00000000080472ca */ /* 0x000fe200000e0000 */
[----:B------:R-:W-:Y:S01]  /*0c20*/  ULDC UR8, c[0x0][0x634] ;  /* 0x00018d0000087ab9 */ /* 0x000fe20000000800 */
[----:B------:R-:W-:-:S11]  /*0c30*/  R2UR UR10, R16 ;  /* 0x00000000100a72ca */ /* 0x000fd600000e0000 */
[----:B------:R-:W-:-:S04]  /*0c40*/  UIADD3 UR8, UP0, UR4, UR8, URZ ;  /* 0x0000000804087290 */ /* 0x000fc8000ff1e03f */
[----:B------:R-:W-:-:S04]  /*0c50*/  UIADD3.X UR10, URZ, UR10, URZ, UP0, !UPT ;  /* 0x0000000a3f0a7290 */ /* 0x000fc800087fe43f */
[----:B------:R-:W-:-:S04]  /*0c60*/  UIMAD.WIDE.U32 UR4, UR10, UR14, URZ ;  /* 0x0000000e0a0472a5 */ /* 0x000fc8000f8e003f */
[----:B------:R-:W-:Y:S02]  /*0c70*/  UIMAD.WIDE.U32 UR6, UP0, UR8, UR15, UR4 ;  /* 0x0000000f080672a5 */ /* 0x000fe4000f800004 */
[----:B------:R-:W-:Y:S02]  /*0c80*/  UIMAD.WIDE.U32 UR4, UR8, UR14, URZ ;  /* 0x0000000e080472a5 */ /* 0x000fe4000f8e003f */
[----:B------:R-:W-:Y:S02]  /*0c90*/  UIADD3.X UR9, URZ, URZ, URZ, UP0, !UPT ;  /* 0x0000003f3f097290 */ /* 0x000fe400087fe43f */
[----:B------:R-:W-:Y:S01]  /*0ca0*/  UIADD3 URZ, UP0, UR5, UR6, URZ ;  /* 0x00000006053f7290 */ /* 0x000fe2000ff1e03f */
[----:B------:R-:W-:-:S03]  /*0cb0*/  UMOV UR8, UR7 ;  /* 0x0000000700087c82 */ /* 0x000fc60008000000 */
[----:B------:R-:W-:-:S12]  /*0cc0*/  UIMAD.WIDE.U32.X UR4, UR10, UR15, UR8, UP0 ;  /* 0x0000000f0a0472a5 */ /* 0x000fd800080e0408 */
.L_x_10:
[----:B------:R-:W-:Y:S01]  /*0cd0*/  USHF.R.U64 UR10, UR4, UR11, UR5 ;  /* 0x0000000b040a7299 */ /* 0x000fe20008001205 */
[----:B------:R-:W2:Y:S01]  /*0ce0*/  LDC.64 R20, c[0x0][0x640] ;  /* 0x00019000ff147b82 */ /* 0x000ea20000000a00 */
[----:B------:R-:W-:Y:S01]  /*0cf0*/  USHF.R.U32.HI UR4, URZ, UR11, UR5 ;  /* 0x0000000b3f047299 */ /* 0x000fe20008011605 */
[----:B------:R-:W-:Y:S02]  /*0d00*/  IMAD.MOV.U32 R4, RZ, RZ, R8 ;  /* 0x000000ffff047224 */ /* 0x000fe400078e0008 */
[----:B------:R-:W-:Y:S01]  /*0d10*/  IMAD R12, R15, R12, R2 ;  /* 0x0000000c0f0c7224 */ /* 0x000fe200078e0202 */
[----:B------:R-:W-:Y:S01]  /*0d20*/  IADD3 R3, P0, RZ, -UR10, RZ ;  /* 0x8000000aff037c10 */ /* 0x000fe2000ff1e0ff */
[----:B------:R-:W-:Y:S02]  /*0d30*/  IMAD.MOV.U32 R15, RZ, RZ, 0x1 ;  /* 0x00000001ff0f7424 */ /* 0x000fe400078e00ff */
[----:B------:R-:W3:Y:S02]  /*0d40*/  LDC R10, c[0x0][0x618] ;  /* 0x00018600ff0a7b82 */ /* 0x000ee40000000800 */
[----:B------:R-:W-:-:S04]  /*0d50*/  IMAD.X R5, RZ, RZ, ~UR4, P0 ;  /* 0x80000004ff057e24 */ /* 0x000fc800080e06ff */
[-C--:B-1----:R-:W-:Y:S02]  /*0d60*/  IMAD R0, R5, R6.reuse, RZ ;  /* 0x0000000605007224 */ /* 0x082fe400078e02ff */
[----:B------:R-:W1:Y:S01]  /*0d70*/  LDC R14, c[0x0][0x608] ;  /* 0x00018200ff0e7b82 */ /* 0x000e620000000800 */
[----:B------:R-:W-:Y:S02]  /*0d80*/  IMAD.MOV.U32 R5, RZ, RZ, R16 ;  /* 0x000000ffff057224 */ /* 0x000fe400078e0010 */
[----:B------:R-:W-:-:S05]  /*0d90*/  IMAD.WIDE.U32 R4, R3, R6, R4 ;  /* 0x0000000603047225 */ /* 0x000fca00078e0004 */
[----:B------:R-:W4:Y:S01]  /*0da0*/  LDC R18, c[0x0][0x658] ;  /* 0x00019600ff127b82 */ /* 0x000f220000000800 */
[----:B------:R-:W-:Y:S01]  /*0db0*/  IMAD R3, R3, R7, R0 ;  /* 0x0000000703037224 */ /* 0x000fe200078e0200 */
[----:B--2---:R-:W-:-:S03]  /*0dc0*/  ISETP.NE.U32.AND P0, PT, R20, RZ, PT ;  /* 0x000000ff1400720c */ /* 0x004fc60003f05070 */
[----:B------:R-:W-:Y:S01]  /*0dd0*/  IMAD.IADD R3, R5, 0x1, R3 ;  /* 0x0000000105037824 */ /* 0x000fe200078e0203 */
[----:B------:R-:W-:Y:S01]  /*0de0*/  ISETP.NE.AND.EX P0, PT, R21, RZ, PT, P0 ;  /* 0x000000ff1500720c */ /* 0x000fe20003f05300 */
[----:B------:R-:W-:Y:S01]  /*0df0*/  IMAD.MOV.U32 R5, RZ, RZ, -0x1 ;  /* 0xffffffffff057424 */ /* 0x000fe200078e00ff */
[----:B0-----:R-:W0:Y:S02]  /*0e00*/  LDC R16, c[0x0][0x600] ;  /* 0x00018000ff107b82 */ /* 0x001e240000000800 */
[-CC-:B---3--:R-:W-:Y:S02]  /*0e10*/  SHF.R.U64 R8, R4, R10.reuse, R3.reuse ;  /* 0x0000000a04087219 */ /* 0x188fe40000001203 */
[----:B------:R-:W-:-:S04]  /*0e20*/  SHF.R.U32.HI R3, RZ, R10, R3 ;  /* 0x0000000aff037219 */ /* 0x000fc80000011603 */
[----:B------:R-:W2:Y:S01]  /*0e30*/  LDC R11, c[0x0][0x648] ;  /* 0x00019200ff0b7b82 */ /* 0x000ea20000000800 */
[-CC-:B-1----:R-:W-:Y:S02]  /*0e40*/  SHF.R.U64 R23, R8, R14.reuse, R3.reuse ;  /* 0x0000000e08177219 */ /* 0x182fe40000001203 */
[----:B------:R-:W-:-:S05]  /*0e50*/  SHF.R.U32.HI R3, RZ, R14, R3 ;  /* 0x0000000eff037219 */ /* 0x000fca0000011603 */
[----:B------:R-:W1:Y:S01]  /*0e60*/  LDC R17, c[0x0][0x638] ;  /* 0x00018e00ff117b82 */ /* 0x000e620000000800 */
[-CC-:B----4-:R-:W-:Y:S02]  /*0e70*/  SHF.R.U64 R10, R23, R18.reuse, R3.reuse ;  /* 0x00000012170a7219 */ /* 0x190fe40000001203 */
[-C--:B------:R-:W-:Y:S02]  /*0e80*/  SHF.L.U32 R0, R5, R18.reuse, RZ ;  /* 0x0000001205007219 */ /* 0x080fe400000006ff */
[----:B------:R-:W-:Y:S01]  /*0e90*/  SHF.R.U32.HI R3, RZ, R18, R3 ;  /* 0x00000012ff037219 */ /* 0x000fe20000011603 */
[----:B------:R-:W-:Y:S01]  /*0ea0*/  IMAD.MOV.U32 R2, RZ, RZ, R10 ;  /* 0x000000ffff027224 */ /* 0x000fe200078e000a */
[----:B------:R-:W-:Y:S01]  /*0eb0*/  LOP3.LUT R0, RZ, R0, RZ, 0x33, !PT ;  /* 0x00000000ff007212 */ /* 0x000fe200078e33ff */
[----:B------:R-:W3:Y:S01]  /*0ec0*/  LDC R19, c[0x0][0x610] ;  /* 0x00018400ff137b82 */ /* 0x000ee20000000800 */
[----:B------:R-:W-:Y:S05]  /*0ed0*/  @!P0 BRA `(.L_x_11) ;  /* 0x0000000000288947 */ /* 0x000fea0003800000 */
[----:B------:R-:W4:Y:S02]  /*0ee0*/  LDC R7, c[0x0][0x64c] ;  /* 0x00019300ff077b82 */ /* 0x000f240000000800 */
[----:B----4-:R-:W-:-:S05]  /*0ef0*/  IADD3 R7, P0, R10, R7, RZ ;  /* 0x000000070a077210 */ /* 0x010fca0007f1e0ff */
[----:B------:R-:W-:-:S04]  /*0f00*/  IMAD.X R9, RZ, RZ, R3, P0 ;  /* 0x000000ffff097224 */ /* 0x000fc800000e0603 */
[----:B------:R-:W-:-:S04]  /*0f10*/  IMAD.WIDE.U32 R2, R9, R20, RZ ;  /* 0x0000001409027225 */ /* 0x000fc800078e00ff */
[----:B------:R-:W-:-:S04]  /*0f20*/  IMAD.WIDE.U32 R4, P0, R7, R21, R2 ;  /* 0x0000001507047225 */ /* 0x000fc80007800002 */
[----:B------:R-:W-:-:S04]  /*0f30*/  IMAD.WIDE.U32 R2, R7, R20, RZ ;  /* 0x0000001407027225 */ /* 0x000fc800078e00ff */
[----:B------:R-:W-:Y:S01]  /*0f40*/  IMAD.X R7, RZ, RZ, RZ, P0 ;  /* 0x000000ffff077224 */ /* 0x000fe200000e06ff */
[----:B------:R-:W-:Y:S01]  /*0f50*/  IADD3 RZ, P0, R3, R4, RZ ;  /* 0x0000000403ff7210 */ /* 0x000fe20007f1e0ff */
[----:B------:R-:W-:-:S04]  /*0f60*/  IMAD.MOV.U32 R6, RZ, RZ, R5 ;  /* 0x000000ffff067224 */ /* 0x000fc800078e0005 */
[----:B------:R-:W-:-:S08]  /*0f70*/  IMAD.WIDE.U32.X R2, R9, R21, R6, P0 ;  /* 0x0000001509027225 */ /* 0x000fd000000e0406 */
.L_x_11:
[----:B--2---:R-:W-:Y:S01]  /*0f80*/  SHF.R.U64 R4, R2, R11, R3 ;  /* 0x0000000b02047219 */ /* 0x004fe20000001203 */
[----:B0-----:R-:W-:Y:S01]  /*0f90*/  VIADD R5, R16, 0xffffffff ;  /* 0xffffffff10057836 */ /* 0x001fe20000000000 */
[----:B------:R-:W-:Y:S02]  /*0fa0*/  SHF.L.U32 R2, R15, R18, RZ ;  /* 0x000000120f027219 */ /* 0x000fe400000006ff */
[----:B------:R-:W-:Y:S01]  /*0fb0*/  LOP3.LUT R3, R23, R0, RZ, 0xc0, !PT ;  /* 0x0000000017037212 */ /* 0x000fe200078ec0ff */
[----:B------:R-:W-:Y:S01]  /*0fc0*/  IMAD.MOV R6, RZ, RZ, -R4 ;  /* 0x000000ffff067224 */ /* 0x000fe200078e0a04 */
[----:B------:R-:W-:Y:S02]  /*0fd0*/  SEL R0, R13, R12, !P3 ;  /* 0x0000000c0d007207 */ /* 0x000fe40005800000 */
[----:B------:R-:W-:Y:S01]  /*0fe0*/  LOP3.LUT R5, R8, R5, RZ, 0xc0, !PT ;  /* 0x0000000508057212 */ /* 0x000fe200078ec0ff */
[----:B------:R-:W-:Y:S02]  /*0ff0*/  IMAD R7, R2, R4, R3 ;  /* 0x0000000402077224 */ /* 0x000fe400078e0203 */
[----:B-1----:R-:W-:-:S02]  /*1000*/  IMAD R3, R6, R17, R10 ;  /* 0x0000001106037224 */ /* 0x002fc400078e020a */
[----:B---3--:R-:W-:Y:S02]  /*1010*/  IMAD R2, R7, R19, R0 ;  /* 0x0000001307027224 */ /* 0x008fe400078e0200 */
[----:B------:R-:W-:Y:S02]  /*1020*/  IMAD R3, R3, R16, R5 ;  /* 0x0000001003037224 */ /* 0x000fe400078e0205 */
[----:B------:R-:W-:-:S03]  /*1030*/  IMAD.MOV.U32 R0, RZ, RZ, 0x1 ;  /* 0x00000001ff007424 */ /* 0x000fc600078e00ff */
[----:B------:R-:W-:Y:S02]  /*1040*/  SEL R4, R3, R2, !P3 ;  /* 0x0000000203047207 */ /* 0x000fe40005800000 */
[----:B------:R-:W-:-:S03]  /*1050*/  SEL R2, R2, R3, !P3 ;  /* 0x0000000302027207 */ /* 0x000fc60005800000 */
[----:B------:R1:W-:Y:S04]  /*1060*/  STL [R1+0x468], R4 ;  /* 0x0004680401007387 */ /* 0x0003e80000100800 */
[----:B------:R1:W-:Y:S02]  /*1070*/  STL [R1+0x46c], R2 ;  /* 0x00046c0201007387 */ /* 0x0003e40000100800 */
.L_x_9:
[----:B------:R-:W-:-:S08]  /*1080*/  NOP ;  /* 0x0000000000007918 */ /* 0x000fd00000000000 */
[----:B------:R-:W2:Y:S02]  /*1090*/  USETMAXREG.TRY_ALLOC.CTAPOOL UP0, 0xf0 ;  /* 0x000000f0000079c8 */ /* 0x000ea40008000600 */
[----:B--2---:R-:W-:-:S13]  /*10a0*/  PLOP3.LUT P0, PT, PT, PT, UP0, 0x80, 0x0 ;  /* 0x000000000000781c */ /* 0x004fda0003f0f008 */
[----:B------:R-:W-:Y:S05]  /*10b0*/  @!P0 BRA `(.L_x_9) ;  /* 0xfffffffc00f08947 */ /* 0x000fea000383ffff */
[----:B------:R-:W-:Y:S01]  /*10c0*/  ULDC.64 UR4, c[0x0][0x598] ;  /* 0x0001660000047ab9 */ /* 0x000fe20000000a00 */
[----:B------:R-:W-:Y:S01]  /*10d0*/  ULDC.64 UR20, c[0x0][0x208] ;  /* 0x0000820000147ab9 */ /* 0x000fe20000000a00 */
[----:B------:R-:W-:-:S04]  /*10e0*/  ISETP.NE.U32.AND P0, PT, RZ, UR4, PT ;  /* 0x00000004ff007c0c */ /* 0x000fc8000bf05070 */
[----:B------:R-:W-:-:S13]  /*10f0*/  ISETP.NE.AND.EX P0, PT, RZ, UR5, PT, P0 ;  /* 0x00000005ff007c0c */ /* 0x000fda000bf05300 */
[----:B------:R-:W-:Y:S05]  /*1100*/  @!P0 BRA `(.L_x_12) ;  /* 0x0000000000208947 */ /* 0x000fea0003800000 */
[----:B-1----:R-:W1:Y:S02]  /*1110*/  LDC.64 R2, c[0x0][0x598] ;  /* 0x00016600ff027b82 */ /* 0x002e640000000a00 */
[----:B-1----:R-:W2:Y:S02]  /*1120*/  LDG.E.64 R2, desc[UR20][R2.64] ;  /* 0x0000001402027981 */ /* 0x002ea4000c1e1b00 */
[----:B--2---:R-:W-:-:S04]  /*1130*/  ISETP.NE.U32.AND P0, PT, R2, RZ, PT ;  /* 0x000000ff0200720c */ /* 0x004fc80003f05070 */
[----:B------:R-:W-:-:S13]  /*1140*/  ISETP.NE.AND.EX P0, PT, R3, RZ, PT, P0 ;  /* 0x000000ff0300720c */ /* 0x000fda0003f05300 */
[----:B------:R-:W-:Y:S05]  /*1150*/  @!P0 BRA `(.L_x_12) ;  /* 0x00000000000c8947 */ /* 0x000fea0003800000 */
[----:B------:R-:W2:Y:S02]  /*1160*/  LD.E R2, desc[UR20][R2.64] ;  /* 0x0000001402027980 */ /* 0x000ea4000c101900 */
[----:B--2---:R-:W-:Y:S01]  /*1170*/  R2UR UR22, R2 ;  /* 0x00000000021672ca */ /* 0x004fe200000e0000 */
[----:B------:R-:W-:-:S14]  /*1180*/  BRA `(.L_x_13) ;  /* 0x0000000000247947 */ /* 0x000fdc0003800000 */
.L_x_12:
[----:B------:R-:W-:Y:S02]  /*1190*/  ULDC.64 UR4, c[0x0][0x588] ;  /* 0x0001620000047ab9 */ /* 0x000fe40000000a00 */
[----:B------:R-:W-:-:S04]  /*11a0*/  ISETP.NE.U32.AND P0, PT, RZ, UR4, PT ;  /* 0x00000004ff007c0c */ /* 0x000fc8000bf05070 */
[----:B------:R-:W-:-:S13]  /*11b0*/  ISETP.NE.AND.EX P0, PT, RZ, UR5, PT, P0 ;  /* 0x00000005ff007c0c */ /* 0x000fda000bf05300 */
[----:B------:R-:W-:Y:S05]  /*11c0*/  @!P0 BRA `(.L_x_14) ;  /* 0x0000000000108947 */ /* 0x000fea0003800000 */
[----:B-1----:R-:W1:Y:S02]  /*11d0*/  LDC.64 R2, c[0x0][0x588] ;  /* 0x00016200ff027b82 */ /* 0x002e640000000a00 */
[----:B-1----:R-:W2:Y:S02]  /*11e0*/  LDG.E R2, desc[UR20][R2.64] ;  /* 0x0000001402027981 */ /* 0x002ea4000c1e1900 */
[----:B--2---:R-:W-:Y:S01]  /*11f0*/  R2UR UR22, R2 ;  /* 0x00000000021672ca */ /* 0x004fe200000e0000 */
[----:B------:R-:W-:-:S14]  /*1200*/  BRA `(.L_x_13) ;  /* 0x0000000000047947 */ /* 0x000fdc0003800000 */
.L_x_14:
[----:B------:R-:W-:-:S05]  /*1210*/  ULDC UR22, c[0x0][0x580] ;  /* 0x0001600000167ab9 */ /* 0x000fca0000000800 */
.L_x_13:
[----:B------:R-:W-:Y:S02]  /*1220*/  ULDC.64 UR4, c[0x0][0x5a0] ;  /* 0x0001680000047ab9 */ /* 0x000fe40000000a00 */
        /* <DEDUP_REMOVED lines=11> */
.L_x_15:
        /* <DEDUP_REMOVED lines=8> */
.L_x_17:
[----:B------:R-:W-:-:S05]  /*1360*/  ULDC UR23, c[0x0][0x584] ;  /* 0x0001610000177ab9 */ /* 0x000fca0000000800 */
.L_x_16:
[----:B------:R-:W-:-:S13]  /*1370*/  LOP3.LUT P0, RZ, R0, 0xff, RZ, 0xc0, !PT ;  /* 0x000000ff00ff7812 */ /* 0x000fda000780c0ff */
[----:B------:R-:W-:Y:S05]  /*1380*/  @!P0 EXIT ;  /* 0x000000000000894d */ /* 0x000fea0003800000 */
[----:B------:R-:W-:Y:S01]  /*1390*/  ULDC UR4, c[0x0][0x28c] ;  /* 0x0000a30000047ab9 */ /* 0x000fe20000000800 */
[----:B------:R-:W-:Y:S02]  /*13a0*/  ULOP3.LUT UR24, UR13, 0x1, URZ, 0xfc, !UPT ;  /* 0x000000010d187892 */ /* 0x000fe4000f8efc3f */
[----:B------:R-:W-:-:S04]  /*13b0*/  UIADD3 UR4, UR4, 0x1f, URZ ;  /* 0x0000001f04047890 */ /* 0x000fc8000fffe03f */
[----:B------:R-:W-:-:S04]  /*13c0*/  USHF.R.S32.HI UR5, URZ, 0x1f, UR4 ;  /* 0x0000001f3f057899 */ /* 0x000fc80008011404 */
[----:B------:R-:W-:-:S03]  /*13d0*/  ULEA.HI UR5, UR5, UR4, URZ, 0x5 ;  /* 0x0000000405057291 */ /* 0x000fc6000f8f283f */
[----:B------:R-:W-:Y:S01]  /*13e0*/  UMOV UR4, URZ ;  /* 0x0000003f00047c82 */ /* 0x000fe20008000000 */
[----:B------:R-:W-:-:S03]  /*13f0*/  USHF.R.S32.HI UR9, URZ, 0x5, UR5 ;  /* 0x000000053f097899 */ /* 0x000fc60008011405 */
[----:B------:R-:W-:-:S09]  /*1400*/  UMOV UR5, URZ ;  /* 0x0000003f00057c82 */ /* 0x000fd20008000000 */
.L_x_556:
[----:B------:R-:W-:Y:S01]  /*1410*/  STL [R1+0x454], RZ ;  /* 0x000454ff01007387 */ /* 0x000fe20000100800 */
[----:B------:R-:W2:Y:S01]  /*1420*/  S2UR UR16, SR_CgaCtaId ;  /* 0x00000000001079c3 */ /* 0x000ea20000008800 */
[----:B------:R-:W-:Y:S01]  /*1430*/  UMOV UR15, 0x400 ;  /* 0x00000400000f7882 */ /* 0x000fe20000000000 */
[----:B------:R-:W-:Y:S01]  /*1440*/  UMOV UR6, URZ ;  /* 0x0000003f00067c82 */ /* 0x000fe20008000000 */
[----:B------:R-:W-:Y:S01]  /*1450*/  STL [R1+0x450], RZ ;  /* 0x000450ff01007387 */ /* 0x000fe20000100800 */
[----:B------:R-:W-:Y:S01]  /*1460*/  UMOV UR7, URZ ;  /* 0x0000003f00077c82 */ /* 0x000fe20008000000 */
[----:B------:R-:W-:Y:S01]  /*1470*/  UMOV UR8, URZ ;  /* 0x0000003f00087c82 */ /* 0x000fe20008000000 */
[----:B------:R-:W-:Y:S01]  /*1480*/  CS2R R236, SRZ ;  /* 0x0000000000ec7805 */ /* 0x000fe2000001ff00 */
[----:B------:R-:W-:Y:S01]  /*1490*/  STL [R1+0x44c], RZ ;  /* 0x00044cff01007387 */ /* 0x000fe20000100800 */
[----:B01----:R-:W1:Y:S01]  /*14a0*/  LDC R2, c[0x0][0x28c] ;  /* 0x0000a300ff027b82 */ /* 0x003e620000000800 */
[----:B------:R-:W-:-:S02]  /*14b0*/  CS2R R234, SRZ ;  /* 0x0000000000ea7805 */ /* 0x000fc4000001ff00 */
[----:B------:R-:W-:Y:S01]  /*14c0*/  CS2R R232, SRZ ;  /* 0x0000000000e87805 */ /* 0x000fe2000001ff00 */
[----:B------:R-:W-:Y:S01]  /*14d0*/  STL [R1+0x448], RZ ;  /* 0x000448ff01007387 */ /* 0x000fe20000100800 */
[----:B------:R-:W-:Y:S02]  /*14e0*/  CS2R R230, SRZ ;  /* 0x0000000000e67805 */ /* 0x000fe4000001ff00 */
[----:B------:R-:W-:Y:S02]  /*14f0*/  CS2R R228, SRZ ;  /* 0x0000000000e47805 */ /* 0x000fe4000001ff00 */
[----:B------:R-:W-:Y:S01]  /*1500*/  CS2R R226, SRZ ;  /* 0x0000000000e27805 */ /* 0x000fe2000001ff00 */
[----:B------:R-:W-:Y:S01]  /*1510*/  STL [R1+0x444], RZ ;  /* 0x000444ff01007387 */ /* 0x000fe20000100800 */
[----:B------:R-:W-:Y:S02]  /*1520*/  CS2R R224, SRZ ;  /* 0x0000000000e07805 */ /* 0x000fe4000001ff00 */
        /* <DEDUP_REMOVED lines=15> */
[----:B-1----:R-:W-:Y:S02]  /*1620*/  ISETP.GE.AND P0, PT, R2, 0x1, PT ;  /* 0x000000010200780c */ /* 0x002fe40003f06270 */
        /* <DEDUP_REMOVED lines=37> */
[----:B0-----:R-:W-:Y:S01]  /*1880*/  CS2R R16, SRZ ;  /* 0x0000000000107805 */ /* 0x001fe2000001ff00 */
        /* <DEDUP_REMOVED lines=93> */
[----:B------:R-:W-:-:S03]  /*1e60*/  CS2R R150, SRZ ;  /* 0x0000000000967805 */ /* 0x000fc6000001ff00 */
[----:B------:R-:W-:Y:S04]  /*1e70*/  STL [R1+0x3ac], RZ ;  /* 0x0003acff01007387 */ /* 0x000fe80000100800 */
        /* <DEDUP_REMOVED lines=107> */
[----:B------:R-:W-:Y:S04]  /*2530*/  STL [R1], RZ ;  /* 0x000000ff01007387 */ /* 0x000fe80000100800 */
        /* <DEDUP_REMOVED lines=39> */
[----:B------:R-:W-:Y:S01]  /*27b0*/  STL [R1+0xa0], RZ ;  /* 0x0000a0ff01007387 */ /* 0x000fe20000100800 */
[----:B------:R-:W0:Y:S03]  /*27c0*/  S2R R0, SR_TID.X ;  /* 0x0000000000007919 */ /* 0x000e260000002100 */
        /* <DEDUP_REMOVED lines=8> */
[----:B0-----:R-:W-:-:S03]  /*2850*/  LOP3.LUT R0, R0, 0x80, RZ, 0xc0, !PT ;  /* 0x0000008000007812 */ /* 0x001fc600078ec0ff */
[----:B------:R-:W-:Y:S01]  /*2860*/  STL [R1+0xc4], RZ ;  /* 0x0000c4ff01007387 */ /* 0x000fe20000100800 */
[----:B------:R-:W-:-:S03]  /*2870*/  SHF.R.U32.HI R0, RZ, 0x7, R0 ;  /* 0x00000007ff007819 */ /* 0x000fc60000011600 */
        /* <DEDUP_REMOVED lines=33> */
[----:B------:R-:W0:Y:S04]  /*2a90*/  SHFL.IDX PT, R0, R0, RZ, 0x1f ;  /* 0x00001fff00007589 */ /* 0x000e2800000e0000 */
[----:B------:R1:W-:Y:S04]  /*2aa0*/  STL [R1+0x14c], RZ ;  /* 0x00014cff01007387 */ /* 0x0003e80000100800 */
[----:B------:R1:W-:Y:S04]  /*2ab0*/  STL [R1+0x150], RZ ;  /* 0x000150ff01007387 */ /* 0x0003e80000100800 */
[----:B------:R1:W-:Y:S04]  /*2ac0*/  STL [R1+0x154], RZ ;  /* 0x000154ff01007387 */ /* 0x0003e80000100800 */
[----:B------:R1:W-:Y:S04]  /*2ad0*/  STL [R1+0x158], RZ ;  /* 0x000158ff01007387 */ /* 0x0003e80000100800 */
[----:B------:R1:W-:Y:S04]  /*2ae0*/  STL [R1+0x15c], RZ ;  /* 0x00015cff01007387 */ /* 0x0003e80000100800 */
[----:B------:R1:W-:Y:S01]  /*2af0*/  STL [R1+0x160], RZ ;  /* 0x000160ff01007387 */ /* 0x0003e20000100800 */
[----:B0-----:R-:W-:Y:S01]  /*2b00*/  R2UR UR12, R0 ;  /* 0x00000000000c72ca */ /* 0x001fe200000e0000 */
[----:B------:R-:W-:-:S02]  /*2b10*/  IMAD.U32 R0, RZ, RZ, UR4 ;  /* 0x00000004ff007e24 */ /* 0x000fc4000f8e00ff */
[----:B------:R1:W-:Y:S04]  /*2b20*/  STL [R1+0x164], RZ ;  /* 0x000164ff01007387 */ /* 0x0003e80000100800 */
[----:B------:R1:W-:Y:S04]  /*2b30*/  STL [R1+0x168], RZ ;  /* 0x000168ff01007387 */ /* 0x0003e80000100800 */
[----:B------:R1:W-:Y:S02]  /*2b40*/  STL [R1+0x16c], RZ ;  /* 0x00016cff01007387 */ /* 0x0003e40000100800 */
[----:B------:R-:W-:-:S02]  /*2b50*/  ULEA.HI UR11, UR12, UR12, URZ, 0x1 ;  /* 0x0000000c0c0b7291 */ /* 0x000fc4000f8f083f */
[----:B------:R1:W-:Y:S02]  /*2b60*/  STL [R1+0x170], RZ ;  /* 0x000170ff01007387 */ /* 0x0003e40000100800 */
[----:B------:R-:W-:Y:S02]  /*2b70*/  ULOP3.LUT UR14, UR11, 0x1ffffe, URZ, 0xc0, !UPT ;  /* 0x001ffffe0b0e7892 */ /* 0x000fe4000f8ec03f */
[----:B------:R1:W-:Y:S01]  /*2b80*/  STL [R1+0x174], RZ ;  /* 0x000174ff01007387 */ /* 0x0003e20000100800 */
[----:B--2---:R-:W-:Y:S02]  /*2b90*/  ULEA UR11, UR16, UR15, 0x18 ;  /* 0x0000000f100b7291 */ /* 0x004fe4000f8ec03f */
[----:B------:R-:W-:Y:S01]  /*2ba0*/  UIADD3 UR14, UR12, -UR14, URZ ;  /* 0x8000000e0c0e7290 */ /* 0x000fe2000fffe03f */
[----:B------:R1:W-:Y:S03]  /*2bb0*/  STL [R1+0x178], RZ ;  /* 0x000178ff01007387 */ /* 0x0003e60000100800 */
[----:B------:R-:W-:Y:S01]  /*2bc0*/  ULEA UR14, UR14, UR11, 0xb ;  /* 0x0000000b0e0e7291 */ /* 0x000fe2000f8e583f */
[----:B------:R1:W-:Y:S03]  /*2bd0*/  STL [R1+0x17c], RZ ;  /* 0x00017cff01007387 */ /* 0x0003e60000100800 */
[----:B------:R-:W-:Y:S01]  /*2be0*/  UIADD3 UR14, UR14, 0x180, URZ ;  /* 0x000001800e0e7890 */ /* 0x000fe2000fffe03f */
[----:B------:R1:W-:Y:S03]  /*2bf0*/  STL [R1+0x180], RZ ;  /* 0x000180ff01007387 */ /* 0x0003e60000100800 */
[----:B------:R-:W-:Y:S01]  /*2c00*/  USHF.R.U32.HI UR12, URZ, 0x4, UR14 ;  /* 0x000000043f0c7899 */ /* 0x000fe2000801160e */
[----:B------:R1:W-:Y:S02]  /*2c10*/  STL [R1+0x184], RZ ;  /* 0x000184ff01007387 */ /* 0x0003e40000100800 */
[----:B------:R-:W-:Y:S01]  /*2c20*/  UMOV UR14, UR5 ;  /* 0x00000005000e7c82 */ /* 0x000fe20008000000 */
[----:B------:R-:W-:Y:S01]  /*2c30*/  ULOP3.LUT UR12, UR12, 0x3fff, URZ, 0xc0, !UPT ;  /* 0x00003fff0c0c7892 */ /* 0x000fe2000f8ec03f */
[----:B------:R1:W-:Y:S04]  /*2c40*/  STL [R1+0x188], RZ ;  /* 0x000188ff01007387 */ /* 0x0003e80000100800 */
        /* <DEDUP_REMOVED lines=28> */
[----:B------:R1:W-:Y:S01]  /*2e10*/  STL [R1+0x1fc], RZ ;  /* 0x0001fcff01007387 */ /* 0x0003e20000100800 */
[----:B------:R-:W-:Y:S05]  /*2e20*/  @!P0 BRA `(.L_x_18) ;  /* 0x0000003400dc8947 */ /* 0x000fea0003800000 */
[----:B------:R-:W-:-:S06]  /*2e30*/  UISETP.NE.AND UP0, UPT, UR24, 0x3, UPT ;  /* 0x000000031800788c */ /* 0x000fcc000bf05270 */
[----:B------:R-:W-:-:S13]  /*2e40*/  PLOP3.LUT P1, PT, PT, PT, UP0, 0x80, 0x0 ;  /* 0x000000000000781c */ /* 0x000fda0003f2f008 */
[----:B------:R-:W-:Y:S05]  /*2e50*/  @!P1 BRA `(.L_x_19) ;  /* 0x0000000000049947 */ /* 0x000fea0003800000 */
[----:B------:R-:W-:Y:S01]  /*2e60*/  BPT.TRAP 0x1 ;  /* 0x000000040000795c */ /* 0x000fe20000300000 */
.L_x_19:
[----:B------:R-:W-:Y:S01]  /*2e70*/  ULEA UR7, UR5, UR11, 0x3 ;  /* 0x0000000b05077291 */ /* 0x000fe2000f8e183f */
[----:B------:R-:W-:-:S05]  /*2e80*/  IMAD.U32 R0, RZ, RZ, UR4 ;  /* 0x00000004ff007e24 */ /* 0x000fca000f8e00ff */
[----:B------:R-:W-:-:S04]  /*2e90*/  SHF.L.U32 R0, R0, 0x1f, RZ ;  /* 0x0000001f00007819 */ /* 0x000fc800000006ff */
[----:B------:R0:W2:Y:S01]  /*2ea0*/  SYNCS.PHASECHK.TRANS64.TRYWAIT P0, [UR7], R0 ;  /* 0x00000000ff0075a7 */ /* 0x0000a20008000147 */
[----:B------:R-:W-:Y:S05]  /*2eb0*/  @!P1 BRA `(.L_x_20) ;  /* 0x0000000000049947 */ /* 0x000fea0003800000 */
[----:B------:R-:W-:Y:S01]  /*2ec0*/  BPT.TRAP 0x1 ;  /* 0x000000040000795c */ /* 0x000fe20000300000 */
.L_x_20:
[----:B------:R3:W-:Y:S01]  /*2ed0*/  STL [R1+0x454], RZ ;  /* 0x000454ff01007387 */ /* 0x0007e20000100800 */
[----:B------:R-:W-:Y:S01]  /*2ee0*/  UMOV UR6, 0x1 ;  /* 0x0000000100067882 */ /* 0x000fe20000000000 */
[----:B--2---:R-:W-:Y:S05]  /*2ef0*/  @P0 BRA `(.L_x_21) ;  /* 0x0000000000080947 */ /* 0x004fea0003800000 */
[----:B------:R-:W2:Y:S02]  /*2f00*/  SYNCS.PHASECHK.TRANS64.TRYWAIT P0, [UR7], R0 ;  /* 0x00000000ff0075a7 */ /* 0x000ea40008000147 */
[----:B--2---:R-:W-:Y:S05]  /*2f10*/  @!P0 BRA `(.L_x_22) ;  /* 0x0000021800688947 */ /* 0x004fea0003800000 */
.L_x_21:
[----:B------:R-:W-:Y:S01]  /*2f20*/  UIADD3 UR7, UR11, 0xb180, URZ ;  /* 0x0000b1800b077890 */ /* 0x000fe2000fffe03f */
[----:B------:R-:W-:Y:S01]  /*2f30*/  WARPGROUP.ARRIVE ;  /* 0x00000000000079c5 */ /* 0x000fe20000000000 */
[----:B------:R-:W-:Y:S01]  /*2f40*/  ULOP3.LUT UR16, UR12, 0x10000, URZ, 0xfc, !UPT ;  /* 0x000100000c107892 */ /* 0x000fe2000f8efc3f */
[----:B------:R-:W-:Y:S01]  /*2f50*/  STL [R1+0x450], RZ ;  /* 0x000450ff01007387 */ /* 0x000fe20000100800 */
[----:B------:R-:W-:Y:S01]  /*2f60*/  USHF.R.U32.HI UR7, URZ, 0x4, UR7 ;  /* 0x000000043f077899 */ /* 0x000fe20008011607 */
[----:B------:R-:W-:Y:S01]  /*2f70*/  CS2R R236, SRZ ;  /* 0x0000000000ec7805 */ /* 0x000fe2000001ff00 */
[----:B------:R-:W-:Y:S01]  /*2f80*/  ULEA UR16, UR5, UR16, 0x8 ;  /* 0x0000001005107291 */ /* 0x000fe2000f8e403f */
[----:B------:R-:W-:Y:S01]  /*2f90*/  STL [R1+0x44c], RZ ;  /* 0x00044cff01007387 */ /* 0x000fe20000100800 */
[----:B------:R-:W-:Y:S01]  /*2fa0*/  ULOP3.LUT UR7, UR7, 0x3fff, URZ, 0xc0, !UPT ;  /* 0x00003fff07077892 */ /* 0x000fe2000f8ec03f */
[----:B------:R-:W-:Y:S01]  /*2fb0*/  CS2R R234, SRZ ;  /* 0x0000000000ea7805 */ /* 0x000fe2000001ff00 */
[----:B------:R-:W-:Y:S01]  /*2fc0*/  UMOV UR17, 0xc0000010 ;  /* 0xc000001000117882 */ /* 0x000fe20000000000 */
[----:B------:R-:W-:Y:S01]  /*2fd0*/  UMOV UR19, 0xc0000010 ;  /* 0xc000001000137882 */ /* 0x000fe20000000000 */
[----:B------:R-:W-:Y:S01]  /*2fe0*/  ULOP3.LUT UR7, UR7, 0x10000, URZ, 0xfc, !UPT ;  /* 0x0001000007077892 */ /* 0x000fe2000f8efc3f */
[----:B------:R-:W-:Y:S01]  /*2ff0*/  STL [R1+0x448], RZ ;  /* 0x000448ff01007387 */ /* 0x000fe20000100800 */
[----:B------:R-:W-:-:S02]  /*3000*/  CS2R R232, SRZ ;  /* 0x0000000000e87805 */ /* 0x000fc4000001ff00 */
[----:B------:R-:W-:Y:S01]  /*3010*/  CS2R R230, SRZ ;  /* 0x0000000000e67805 */ /* 0x000fe2000001ff00 */
[----:B------:R-:W-:Y:S01]  /*3020*/  ULEA UR18, UR5, UR7, 0xa ;  /* 0x0000000705127291 */ /* 0x000fe2000f8e503f */
[----:B------:R-:W-:Y:S01]  /*3030*/  STL [R1+0x444], RZ ;  /* 0x000444ff01007387 */ /* 0x000fe20000100800 */
[----:B------:R-:W-:Y:S01]  /*3040*/  CS2R R228, SRZ ;  /* 0x0000000000e47805 */ /* 0x000fe2000001ff00 */
[----:B------:R-:W-:Y:S01]  /*3050*/  ULDC UR7, c[0x0][0x50c] ;  /* 0x0001430000077ab9 */ /* 0x000fe20000000800 */
[----:B------:R-:W-:Y:S01]  /*3060*/  CS2R R226, SRZ ;  /* 0x0000000000e27805 */ /* 0x000fe2000001ff00 */
[----:B------:R-:W-:Y:S01]  /*3070*/  STL [R1+0x440], RZ ;  /* 0x000440ff01007387 */ /* 0x000fe20000100800 */
[----:B------:R-:W-:Y:S01]  /*3080*/  UISETP.NE.AND UP0, UPT, UR7, 0x1, UPT ;  /* 0x000000010700788c */ /* 0x000fe2000bf05270 */
[----:B------:R-:W-:Y:S02]  /*3090*/  CS2R R224, SRZ ;  /* 0x0000000000e07805 */ /* 0x000fe4000001ff00 */
[----:B------:R-:W-:Y:S01]  /*30a0*/  CS2R R222, SRZ ;  /* 0x0000000000de7805 */ /* 0x000fe2000001ff00 */
[----:B------:R-:W-:Y:S01]  /*30b0*/  QGMMA.64x256x32.F32.E4M3.E4M3 R4, gdesc[UR16], RZ, !UPT, gsb0 ;  /* 0x03e00000100479f3 */ /* 0x000fe2000c0008ff */
[----:B------:R-:W-:Y:S01]  /*30c0*/  STL [R1+0x43c], RZ ;  /* 0x00043cff01007387 */ /* 0x000fe20000100800 */
[----:B------:R-:W-:Y:S01]  /*30d0*/  UIADD3 UR18, UR18, 0x200, URZ ;  /* 0x0000020012127890 */ /* 0x000fe2000fffe03f */
[----:B------:R-:W-:Y:S01]  /*30e0*/  CS2R R220, SRZ ;  /* 0x0000000000dc7805 */ /* 0x000fe2000001ff00 */
[----:B------:R-:W-:Y:S01]  /*30f0*/  UMOV UR19, 0xc0000010 ;  /* 0xc000001000137882 */ /* 0x000fe20000000000 */
[----:B------:R-:W-:Y:S01]  /*3100*/  STL [R1+0x438], RZ ;  /* 0x000438ff01007387 */ /* 0x000fe20000100800 */
[----:B------:R-:W-:Y:S01]  /*3110*/  USEL UR7, URZ, 0x1, UP0 ;  /* 0x000000013f077887 */ /* 0x000fe20008000000 */
[----:B------:R-:W-:-:S02]  /*3120*/  CS2R R218, SRZ ;  /* 0x0000000000da7805 */ /* 0x000fc4000001ff00 */
[----:B------:R-:W-:Y:S01]  /*3130*/  CS2R R216, SRZ ;  /* 0x0000000000d87805 */ /* 0x000fe2000001ff00 */
[----:B------:R-:W-:Y:S01]  /*3140*/  STL [R1+0x434], RZ ;  /* 0x000434ff01007387 */ /* 0x000fe20000100800 */
[----:B------:R-:W-:Y:S02]  /*3150*/  CS2R R214, SRZ ;  /* 0x0000000000d67805 */ /* 0x000fe4000001ff00 */
[----:B------:R-:W-:Y:S02]  /*3160*/  CS2R R212, SRZ ;  /* 0x0000000000d47805 */ /* 0x000fe4000001ff00 */
[----:B------:R-:W-:Y:S01]  /*3170*/  ISETP.NE.AND P0, PT, RZ, UR7, PT ;  /* 0x00000007ff007c0c */ /* 0x000fe2000bf05270 */
        /* <DEDUP_REMOVED lines=93> */
[----:B------:R-:W-:-:S02]  /*3750*/  WARPGROUP.DEPBAR.LE gsb0, 0x0 ;  /* 0x00008000000079c5 */ /* 0x000fc40000010000 */
[----:B--2---:R-:W-:Y:S01]  /*3760*/  IMAD.MOV.U32 R3, RZ, RZ, R129 ;  /* 0x000000ffff037224 */ /* 0x004fe200078e0081 */
[----:B------:R-:W-:Y:S01]  /*3770*/  STL [R1+0x334], RZ ;  /* 0x000334ff01007387 */ /* 0x000fe20000100800 */
[----:B------:R-:W-:Y:S02]  /*3780*/  IMAD.MOV.U32 R2, RZ, RZ, R130 ;  /* 0x000000ffff027224 */ /* 0x000fe400078e0082 */
[----:B0-----:R-:W-:Y:S01]  /*3790*/  IMAD.MOV.U32 R0, RZ, RZ, R131 ;  /* 0x000000ffff007224 */ /* 0x001fe200078e0083 */
        /* <DEDUP_REMOVED lines=23> */
[----:B------:R0:W-:Y:S04]  /*3910*/  STL.64 [R1], R4 ;  /* 0x0000000401007387 */ /* 0x0001e80000100a00 */
[----:B------:R2:W-:Y:S04]  /*3920*/  STL.64 [R1+0x8], R6 ;  /* 0x0000080601007387 */ /* 0x0005e80000100a00 */
[----:B------:R4:W-:Y:S04]  /*3930*/  STL.64 [R1+0x10], R8 ;  /* 0x0000100801007387 */ /* 0x0009e80000100a00 */
[----:B------:R5:W-:Y:S01]  /*3940*/  STL.64 [R1+0x18], R10 ;  /* 0x0000180a01007387 */ /* 0x000be20000100a00 */
[----:B0-----:R-:W-:-:S03]  /*3950*/  CS2R R4, SRZ ;  /* 0x0000000000047805 */ /* 0x001fc6000001ff00 */
[----:B------:R0:W-:Y:S01]  /*3960*/  STL.64 [R1+0x20], R12 ;  /* 0x0000200c01007387 */ /* 0x0001e20000100a00 */
[----:B--2---:R-:W-:-:S03]  /*3970*/  CS2R R6, SRZ ;  /* 0x0000000000067805 */ /* 0x004fc6000001ff00 */
[----:B------:R2:W-:Y:S01]  /*3980*/  STL.64 [R1+0x28], R14 ;  /* 0x0000280e01007387 */ /* 0x0005e20000100a00 */
[----:B----4-:R-:W-:-:S03]  /*3990*/  CS2R R8, SRZ ;  /* 0x0000000000087805 */ /* 0x010fc6000001ff00 */
[----:B------:R4:W-:Y:S01]  /*39a0*/  STL.64 [R1+0x30], R16 ;  /* 0x0000301001007387 */ /* 0x0009e20000100a00 */
[----:B-----5:R-:W-:-:S03]  /*39b0*/  CS2R R10, SRZ ;  /* 0x00000000000a7805 */ /* 0x020fc6000001ff00 */
[----:B------:R5:W-:Y:S01]  /*39c0*/  STL.64 [R1+0x38], R18 ;  /* 0x0000381201007387 */ /* 0x000be20000100a00 */
[----:B0-----:R-:W-:-:S03]  /*39d0*/  CS2R R12, SRZ ;  /* 0x00000000000c7805 */ /* 0x001fc6000001ff00 */
[----:B------:R0:W-:Y:S01]  /*39e0*/  STL.64 [R1+0x40], R20 ;  /* 0x0000401401007387 */ /* 0x0001e20000100a00 */
[----:B--2---:R-:W-:-:S03]  /*39f0*/  CS2R R14, SRZ ;  /* 0x00000000000e7805 */ /* 0x004fc6000001ff00 */
[----:B------:R2:W-:Y:S01]  /*3a00*/  STL.64 [R1+0x48], R22 ;  /* 0x0000481601007387 */ /* 0x0005e20000100a00 */
[----:B----4-:R-:W-:-:S03]  /*3a10*/  CS2R R16, SRZ ;  /* 0x0000000000107805 */ /* 0x010fc6000001ff00 */
[----:B------:R-:W-:Y:S01]  /*3a20*/  STL.64 [R1+0x50], R24 ;  /* 0x0000501801007387 */ /* 0x000fe20000100a00 */
[----:B-----5:R-:W-:-:S03]  /*3a30*/  CS2R R18, SRZ ;  /* 0x0000000000127805 */ /* 0x020fc6000001ff00 */
[----:B------:R-:W-:Y:S01]  /*3a40*/  STL.64 [R1+0x58], R26 ;  /* 0x0000581a01007387 */ /* 0x000fe20000100a00 */
[----:B0-----:R-:W-:-:S03]  /*3a50*/  CS2R R20, SRZ ;  /* 0x0000000000147805 */ /* 0x001fc6000001ff00 */
[----:B------:R-:W-:Y:S01]  /*3a60*/  STL.64 [R1+0x60], R28 ;  /* 0x0000601c01007387 */ /* 0x000fe20000100a00 */
[----:B--2---:R-:W-:-:S03]  /*3a70*/  CS2R R22, SRZ ;  /* 0x0000000000167805 */ /* 0x004fc6000001ff00 */
[----:B------:R-:W-:Y:S04]  /*3a80*/  STL.64 [R1+0x68], R30 ;  /* 0x0000681e01007387 */ /* 0x000fe80000100a00 */
        /* <DEDUP_REMOVED lines=49> */
[----:B------:R0:W-:Y:S04]  /*3da0*/  STL.64 [R1+0x1f8], R130 ;  /* 0x0001f88201007387 */ /* 0x0001e80000100a00 */
[----:B------:R2:W-:Y:S04]  /*3db0*/  STL [R1+0x2d4], RZ ;  /* 0x0002d4ff01007387 */ /* 0x0005e80000100800 */
[----:B------:R2:W-:Y:S01]  /*3dc0*/  STL [R1+0x2d0], RZ ;  /* 0x0002d0ff01007387 */ /* 0x0005e20000100800 */
[----:B0-----:R-:W-:-:S03]  /*3dd0*/  WARPGROUP.ARRIVE ;  /* 0x00000000000079c5 */ /* 0x001fc60000000000 */
[----:B------:R2:W-:Y:S04]  /*3de0*/  STL [R1+0x2cc], RZ ;  /* 0x0002ccff01007387 */ /* 0x0005e80000100800 */
[----:B------:R2:W-:Y:S01]  /*3df0*/  STL [R1+0x2c8], RZ ;  /* 0x0002c8ff01007387 */ /* 0x0005e20000100800 */
[----:B------:R-:W-:Y:S03]  /*3e00*/  QGMMA.64x256x32.F32.E4M3.E4M3 R24, gdesc[UR16], RZ, !UPT, gsb0 ;  /* 0x03e00000101879f3 */ /* 0x000fe6000c0008ff */
        /* <DEDUP_REMOVED lines=50> */
[----:B------:R-:W-:-:S02]  /*4130*/  WARPGROUP.DEPBAR.LE gsb0, 0x0 ;  /* 0x00008000000079c5 */ /* 0x000fc40000010000 */
[----:B------:R-:W-:Y:S05]  /*4140*/  @!P0 BRA `(.L_x_23) ;  /* 0x0000002000f88947 */ /* 0x000fea0003800000 */
[----:B------:R-:W4:Y:S04]  /*4150*/  LDL R4, [R1] ;  /* 0x0000000001047983 */ /* 0x000f280000100800 */
[----:B------:R-:W5:Y:S04]  /*4160*/  LDL R5, [R1+0x4] ;  /* 0x0000040001057983 */ /* 0x000f680000100800 */
[----:B------:R-:W3:Y:S04]  /*4170*/  LDL R6, [R1+0x8] ;  /* 0x0000080001067983 */ /* 0x000ee80000100800 */
[----:B------:R-:W2:Y:S04]  /*4180*/  LDL R7, [R1+0xc] ;  /* 0x00000c0001077983 */ /* 0x000ea80000100800 */
        /* <DEDUP_REMOVED lines=100> */
[----:B------:R0:W-:Y:S04]  /*47d0*/  STL [R1+0x4c8], R131 ;  /* 0x0004c88301007387 */ /* 0x0001e80000100800 */
[----:B0-----:R-:W2:Y:S04]  /*47e0*/  LDL R131, [R1+0x1a0] ;  /* 0x0001a00001837983 */ /* 0x001ea80000100800 */
        /* <DEDUP_REMOVED lines=39> */
[----:B0-----:R-:W2:Y:S01]  /*4a60*/  LDL R151, [R1+0x1f0] ;  /* 0x0001f00001977983 */ /* 0x001ea20000100800 */
[----:B------:R-:W-:-:S01]  /*4a70*/  FADD R3, RZ, R3 ;  /* 0x00000003ff037221 */ /* 0x000fc20000000000 */
[----:B------:R-:W-:Y:S01]  /*4a80*/  FADD R2, RZ, R2 ;  /* 0x00000002ff027221 */ /* 0x000fe20000000000 */
[----:B----4-:R-:W-:-:S01]  /*4a90*/  FADD R4, RZ, R4 ;  /* 0x00000004ff047221 */ /* 0x010fc20000000000 */
[----:B-----5:R-:W-:Y:S01]  /*4aa0*/  FADD R5, RZ, R5 ;  /* 0x00000005ff057221 */ /* 0x020fe20000000000 */
[----:B---3--:R-:W-:-:S01]  /*4ab0*/  FADD R6, RZ, R6 ;  /* 0x00000006ff067221 */ /* 0x008fc20000000000 */
[----:B--2---:R-:W-:Y:S01]  /*4ac0*/  FADD R7, RZ, R7 ;  /* 0x00000007ff077221 */ /* 0x004fe20000000000 */
[----:B------:R-:W-:-:S01]  /*4ad0*/  FADD R8, RZ, R8 ;  /* 0x00000008ff087221 */ /* 0x000fc20000000000 */
[----:B------:R-:W-:Y:S01]  /*4ae0*/  FADD R9, RZ, R9 ;  /* 0x00000009ff097221 */ /* 0x000fe20000000000 */
        /* <DEDUP_REMOVED lines=13> */
[----:B------:R-:W2:Y:S01]  /*4bc0*/  LDL.LU R131, [R1+0x4c8] ;  /* 0x0004c80001837983 */ /* 0x000ea20000300800 */
        /* <DEDUP_REMOVED lines=13> */
[----:B------:R-:W3:Y:S01]  /*4ca0*/  LDL.LU R132, [R1+0x4c4] ;  /* 0x0004c40001847983 */ /* 0x000ee20000300800 */
        /* <DEDUP_REMOVED lines=16> */
[----:B------:R0:W-:Y:S01]  /*4db0*/  STL [R1+0x200], R133 ;  /* 0x0002008501007387 */ /* 0x0001e20000100800 */
        /* <DEDUP_REMOVED lines=9> */
[----:B0-----:R-:W4:Y:S01]  /*4e50*/  LDL.LU R133, [R1+0x4c0] ;  /* 0x0004c00001857983 */ /* 0x001f220000300800 */
[----:B------:R-:W-:-:S01]  /*4e60*/  FADD R185, RZ, R185 ;  /* 0x000000b9ffb97221 */ /* 0x000fc20000000000 */
[----:B------:R-:W-:Y:S01]  /*4e70*/  FADD R186, RZ, R186 ;  /* 0x000000baffba7221 */ /* 0x000fe20000000000 */
[----:B------:R-:W-:-:S01]  /*4e80*/  FADD R187, RZ, R187 ;  /* 0x000000bbffbb7221 */ /* 0x000fc20000000000 */
        /* <DEDUP_REMOVED lines=10> */
[----:B0-----:R-:W5:Y:S01]  /*4f30*/  LDL.LU R134, [R1+0x4bc] ;  /* 0x0004bc0001867983 */ /* 0x001f620000300800 */
        /* <DEDUP_REMOVED lines=51> */
[----:B0-----:R-:W5:Y:S04]  /*5270*/  LDL.LU R138, [R1+0x4ac] ;  /* 0x0004ac00018a7983 */ /* 0x001f680000300800 */
[----:B------:R0:W-:Y:S01]  /*5280*/  STL [R1+0x218], R139 ;  /* 0x0002188b01007387 */ /* 0x0001e20000100800 */
[----:B------:R-:W-:-:S03]  /*5290*/  FADD R140, RZ, R140 ;  /* 0x0000008cff8c7221 */ /* 0x000fc60000000000 */
        /* <DEDUP_REMOVED lines=34> */
[----:B------:R0:W-:Y:S04]  /*54c0*/  STL [R1+0x248], R151 ;  /* 0x0002489701007387 */ /* 0x0001e80000100800 */
[----:B0-----:R-:W5:Y:S04]  /*54d0*/  LDL.LU R151, [R1+0x478] ;  /* 0x0004780001977983 */ /* 0x001f680000300800 */
[----:B------:R0:W-:Y:S04]  /*54e0*/  STL [R1+0x24c], R3 ;  /* 0x00024c0301007387 */ /* 0x0001e80000100800 */
[----:B------:R1:W-:Y:S01]  /*54f0*/  STL [R1+0x250], R2 ;  /* 0x0002500201007387 */ /* 0x0003e20000100800 */
[----:B0-----:R-:W-:-:S01]  /*5500*/  FADD R3, RZ, R0 ;  /* 0x00000000ff037221 */ /* 0x001fc20000000000 */
[----:B------:R-:W-:Y:S01]  /*5510*/  FADD R0, RZ, R25 ;  /* 0x00000019ff007221 */ /* 0x000fe20000000000 */
[----:B-1----:R-:W-:-:S03]  /*5520*/  FADD R2, RZ, R24 ;  /* 0x00000018ff027221 */ /* 0x002fc60000000000 */
[----:B------:R0:W-:Y:S04]  /*5530*/  STL [R1+0x254], R3 ;  /* 0x0002540301007387 */ /* 0x0001e80000100800 */
[----:B------:R1:W-:Y:S04]  /*5540*/  STL [R1+0x258], R2 ;  /* 0x0002580201007387 */ /* 0x0003e80000100800 */
[----:B------:R2:W-:Y:S01]  /*5550*/  STL [R1+0x25c], R0 ;  /* 0x00025c0001007387 */ /* 0x0005e20000100800 */
[----:B0-----:R-:W-:-:S01]  /*5560*/  FADD R3, RZ, R26 ;  /* 0x0000001aff037221 */ /* 0x001fc20000000000 */
[----:B-1----:R-:W-:-:S04]  /*5570*/  FADD R2, RZ, R27 ;  /* 0x0000001bff027221 */ /* 0x002fc80000000000 */
[----:B------:R0:W-:Y:S01]  /*5580*/  STL [R1+0x260], R3 ;  /* 0x0002600301007387 */ /* 0x0001e20000100800 */
[----:B--2---:R-:W-:-:S03]  /*5590*/  FADD R0, RZ, R28 ;  /* 0x0000001cff007221 */ /* 0x004fc60000000000 */
        /* <DEDUP_REMOVED lines=207> */
[----:B---3--:R-:W-:-:S04]  /*6290*/  FADD R2, RZ, R132 ;  /* 0x00000084ff027221 */ /* 0x008fc80000000000 */
[----:B------:R5:W-:Y:S01]  /*62a0*/  STL [R1+0x404], R3 ;  /* 0x0004040301007387 */ /* 0x000be20000100800 */
[----:B----4-:R-:W-:-:S03]  /*62b0*/  FADD R0, RZ, R133 ;  /* 0x00000085ff007221 */ /* 0x010fc60000000000 */
[----:B------:R0:W-:Y:S04]  /*62c0*/  STL [R1+0x408], R2 ;  /* 0x0004080201007387 */ /* 0x0001e80000100800 */
[----:B------:R1:W-:Y:S01]  /*62d0*/  STL [R1+0x40c], R0 ;  /* 0x00040c0001007387 */ /* 0x0003e20000100800 */
[----:B-----5:R-:W-:-:S01]  /*62e0*/  FADD R3, RZ, R134 ;  /* 0x00000086ff037221 */ /* 0x020fc20000000000 */
[----:B0-----:R-:W-:-:S04]  /*62f0*/  FADD R2, RZ, R135 ;  /* 0x00000087ff027221 */ /* 0x001fc80000000000 */
[----:B------:R0:W-:Y:S01]  /*6300*/  STL [R1+0x410], R3 ;  /* 0x0004100301007387 */ /* 0x0001e20000100800 */
[----:B-1----:R-:W-:-:S03]  /*6310*/  FADD R0, RZ, R136 ;  /* 0x00000088ff007221 */ /* 0x002fc60000000000 */
        /* <DEDUP_REMOVED lines=32> */
[----:B------:R-:W-:-:S05]  /*6520*/  UMOV UR6, URZ ;  /* 0x0000003f00067c82 */ /* 0x000fca0008000000 */
.L_x_23:
[----:B------:R-:W-:-:S04]  /*6530*/  UIADD3 UR14, UR5, 0x1, URZ ;  /* 0x00000001050e7890 */ /* 0x000fc8000fffe03f */
[----:B------:R-:W-:-:S04]  /*6540*/  UISETP.NE.AND UP0, UPT, UR14, 0xb, UPT ;  /* 0x0000000b0e00788c */ /* 0x000fc8000bf05270 */
[----:B------:R-:W-:Y:S02]  /*6550*/  USEL UR8, URZ, 0x1, UP0 ;  /* 0x000000013f087887 */ /* 0x000fe40008000000 */
[----:B------:R-:W-:Y:S02]  /*6560*/  USEL UR14, UR14, URZ, UP0 ;  /* 0x0000003f0e0e7287 */ /* 0x000fe40008000000 */
[----:B------:R-:W-:-:S06]  /*6570*/  ULOP3.LUT UR8, UR4, UR8, URZ, 0x3c, !UPT ;  /* 0x0000000804087292 */ /* 0x000fcc000f8e3c3f */
[----:B0-----:R-:W-:Y:S01]  /*6580*/  IMAD.U32 R0, RZ, RZ, UR8 ;  /* 0x00000008ff007e24 */ /* 0x001fe2000f8e00ff */
[----:B------:R-:W-:-:S06]  /*6590*/  UMOV UR8, 0x1 ;  /* 0x0000000100087882 */ /* 0x000fcc0000000000 */
.L_x_18:
[----:B------:R-:W-:-:S04]  /*65a0*/  UISETP.LT.AND UP0, UPT, UR9, 0x1, UPT ;  /* 0x000000010900788c */ /* 0x000fc8000bf01270 */
[----:B------:R-:W-:-:S04]  /*65b0*/  USEL UR15, UR9, 0x1, UP0 ;  /* 0x00000001090f7887 */ /* 0x000fc80008000000 */
[----:B------:R-:W-:-:S04]  /*65c0*/  UIADD3 UR15, UR9, -UR15, URZ ;  /* 0x8000000f090f7290 */ /* 0x000fc8000fffe03f */
[----:B------:R-:W-:-:S06]  /*65d0*/  UISETP.GE.AND UP0, UPT, UR15, 0x1, UPT ;  /* 0x000000010f00788c */ /* 0x000fcc000bf06270 */
[----:B------:R-:W-:-:S13]  /*65e0*/  PLOP3.LUT P0, PT, PT, PT, UP0, 0x80, 0x0 ;  /* 0x000000000000781c */ /* 0x000fda0003f0f008 */
[----:B------:R-:W-:Y:S05]  /*65f0*/  @!P0 BRA `(.L_x_24) ;  /* 0x0000004c00ac8947 */ /* 0x000fea0003800000 */
[----:B------:R-:W-:Y:S01]  /*6600*/  IMAD.U32 R2, RZ, RZ, UR15 ;  /* 0x0000000fff027e24 */ /* 0x000fe2000f8e00ff */
[----:B------:R-:W-:Y:S01]  /*6610*/  UMOV UR25, UR5 ;  /* 0x0000000500197c82 */ /* 0x000fe20008000000 */
[----:B------:R-:W-:-:S05]  /*6620*/  ULDC UR26, c[0x0][0x50c] ;  /* 0x00014300001a7ab9 */ /* 0x000fca0000000800 */
.L_x_32:
[----:B------:R-:W-:-:S06]  /*6630*/  UISETP.NE.AND UP0, UPT, UR24, 0x3, UPT ;  /* 0x000000031800788c */ /* 0x000fcc000bf05270 */
[----:B------:R-:W-:-:S13]  /*6640*/  PLOP3.LUT P1, PT, PT, PT, UP0, 0x80, 0x0 ;  /* 0x000000000000781c */ /* 0x000fda0003f2f008 */
[----:B------:R-:W-:Y:S05]  /*6650*/  @!P1 BRA `(.L_x_25) ;  /* 0x0000000000049947 */ /* 0x000fea0003800000 */
[----:B------:R-:W-:Y:S01]  /*6660*/  BPT.TRAP 0x1 ;  /* 0x000000040000795c */ /* 0x000fe20000300000 */
.L_x_25:
[----:B------:R-:W0:Y:S01]  /*6670*/  S2UR UR15, SR_CgaCtaId ;  /* 0x00000000000f79c3 */ /* 0x000e220000008800 */
[----:B------:R-:W-:Y:S01]  /*6680*/  UMOV UR11, 0x400 ;  /* 0x00000400000b7882 */ /* 0x000fe20000000000 */
[----:B------:R-:W-:Y:S01]  /*6690*/  SHF.L.U32 R3, R0, 0x1f, RZ ;  /* 0x0000001f00037819 */ /* 0x000fe200000006ff */
[----:B0-----:R-:W-:-:S04]  /*66a0*/  ULEA UR11, UR15, UR11, 0x18 ;  /* 0x0000000b0f0b7291 */ /* 0x001fc8000f8ec03f */
[----:B------:R-:W-:-:S09]  /*66b0*/  ULEA UR15, UR14, UR11, 0x3 ;  /* 0x0000000b0e0f7291 */ /* 0x000fd2000f8e183f */
[----:B------:R0:W4:Y:S01]  /*66c0*/  SYNCS.PHASECHK.TRANS64.TRYWAIT P0, [UR15], R3 ;  /* 0x00000003ff0075a7 */ /* 0x000122000800014f */
[----:B------:R-:W-:Y:S05]  /*66d0*/  @!P1 BRA `(.L_x_26) ;  /* 0x0000000000049947 */ /* 0x000fea0003800000 */
[----:B------:R-:W-:Y:S01]  /*66e0*/  BPT.TRAP 0x1 ;  /* 0x000000040000795c */ /* 0x000fe20000300000 */
.L_x_26:
[----:B----4-:R-:W-:Y:S05]  /*66f0*/  @P0 BRA `(.L_x_27) ;  /* 0x0000000000080947 */ /* 0x010fea0003800000 */
[----:B------:R-:W4:Y:S02]  /*6700*/  SYNCS.PHASECHK.TRANS64.TRYWAIT P0, [UR15], R3 ;  /* 0x00000003ff0075a7 */ /* 0x000f24000800014f */
[----:B----4-:R-:W-:Y:S05]  /*6710*/  @!P0 BRA `(.L_x_28) ;  /* 0x000001e000808947 */ /* 0x010fea0003800000 */
.L_x_27:
        /* <DEDUP_REMOVED lines=64> */
[----:B----4-:R-:W4:Y:S04]  /*6b20*/  LDL.LU.64 R108, [R1] ;  /* 0x00000000016c7983 */ /* 0x010f280000300a00 */
[----:B------:R-:W4:Y:S04]  /*6b30*/  LDL.LU.64 R110, [R1+0x8] ;  /* 0x00000800016e7983 */ /* 0x000f280000300a00 */
        /* <DEDUP_REMOVED lines=61> */
[----:B------:R-:W4:Y:S01]  /*6f10*/  LDL.LU.64 R234, [R1+0x1f8] ;  /* 0x0001f80001ea7983 */ /* 0x000f220000300a00 */
[----:B------:R-:W-:-:S02]  /*6f20*/  UIADD3 UR15, UR11, 0xb180, URZ ;  /* 0x0000b1800b0f7890 */ /* 0x000fc4000fffe03f */
[----:B------:R-:W-:Y:S02]  /*6f30*/  UISETP.NE.AND UP0, UPT, UR7, URZ, UPT ;  /* 0x0000003f0700728c */ /* 0x000fe4000bf05270 */
[----:B------:R-:W-:Y:S02]  /*6f40*/  USHF.R.U32.HI UR15, URZ, 0x4, UR15 ;  /* 0x000000043f0f7899 */ /* 0x000fe4000801160f */
[----:B------:R-:W-:Y:S02]  /*6f50*/  USEL UR8, UR8, URZ, !UP0 ;  /* 0x0000003f08087287 */ /* 0x000fe4000c000000 */
[----:B------:R-:W-:Y:S02]  /*6f60*/  ULOP3.LUT UR15, UR15, 0x3fff, URZ, 0xc0, !UPT ;  /* 0x00003fff0f0f7892 */ /* 0x000fe4000f8ec03f */
[----:B------:R-:W-:Y:S02]  /*6f70*/  ULOP3.LUT UR16, UR12, 0x10000, URZ, 0xfc, !UPT ;  /* 0x000100000c107892 */ /* 0x000fe4000f8efc3f */
[----:B------:R-:W-:-:S02]  /*6f80*/  ULOP3.LUT UR15, UR15, 0x10000, URZ, 0xfc, !UPT ;  /* 0x000100000f0f7892 */ /* 0x000fc4000f8efc3f */
[----:B------:R-:W-:Y:S02]  /*6f90*/  UISETP.NE.U32.AND UP0, UPT, UR8, URZ, UPT ;  /* 0x0000003f0800728c */ /* 0x000fe4000bf05070 */
[----:B------:R-:W-:Y:S02]  /*6fa0*/  ULEA UR16, UR14, UR16, 0x8 ;  /* 0x000000100e107291 */ /* 0x000fe4000f8e403f */
[----:B------:R-:W-:Y:S01]  /*6fb0*/  ULEA UR18, UR14, UR15, 0xa ;  /* 0x0000000f0e127291 */ /* 0x000fe2000f8e503f */
[----:B------:R-:W-:Y:S01]  /*6fc0*/  UMOV UR17, 0xc0000010 ;  /* 0xc000001000117882 */ /* 0x000fe20000000000 */
[----:B------:R-:W-:Y:S01]  /*6fd0*/  UMOV UR19, 0xc0000010 ;  /* 0xc000001000137882 */ /* 0x000fe20000000000 */
[----:B----4-:R-:W-:-:S06]  /*6fe0*/  WARPGROUP.ARRIVE ;  /* 0x00000000000079c5 */ /* 0x010fcc0000000000 */
[----:B------:R-:W-:Y:S03]  /*6ff0*/  QGMMA.64x256x32.F32.E4M3.E4M3 R108, gdesc[UR16], R108, UP0, gsb0 ;  /* 0x03e00000106c79f3 */ /* 0x000fe6000b80086c */
[----:B------:R-:W-:Y:S02]  /*7000*/  WARPGROUP.DEPBAR.LE gsb0, 0x0 ;  /* 0x00008000000079c5 */ /* 0x000fe40000010000 */
[----:B------:R-:W-:Y:S01]  /*7010*/  STL.64 [R1], R108 ;  /* 0x0000006c01007387 */ /* 0x000fe20000100a00 */
[----:B0-----:R-:W-:-:S03]  /*7020*/  IMAD.MOV.U32 R3, RZ, RZ, R108 ;  /* 0x000000ffff037224 */ /* 0x001fc600078e006c */
        /* <DEDUP_REMOVED lines=63> */
[----:B0-----:R0:W5:Y:S04]  /*7420*/  LDL.LU.64 R234, [R1+0x670] ;  /* 0x0006700001ea7983 */ /* 0x0011680000300a00 */
[----:B------:R0:W5:Y:S04]  /*7430*/  LDL.LU.64 R232, [R1+0x668] ;  /* 0x0006680001e87983 */ /* 0x0001680000300a00 */
        /* <DEDUP_REMOVED lines=62> */
[----:B------:R-:W-:Y:S01]  /*7820*/  UIADD3 UR18, UR18, 0x200, URZ ;  /* 0x0000020012127890 */ /* 0x000fe2000fffe03f */
[----:B------:R-:W-:Y:S01]  /*7830*/  UMOV UR19, 0xc0000010 ;  /* 0xc000001000137882 */ /* 0x000fe20000000000 */
[----:B------:R-:W-:Y:S01]  /*7840*/  UIADD3 UR6, UR6, 0x1, URZ ;  /* 0x0000000106067890 */ /* 0x000fe2000fffe03f */
[----:B----4-:R-:W-:-:S06]  /*7850*/  WARPGROUP.ARRIVE ;  /* 0x00000000000079c5 */ /* 0x010fcc0000000000 */
[----:B------:R-:W-:Y:S01]  /*7860*/  QGMMA.64x256x32.F32.E4M3.E4M3 R24, gdesc[UR16], R24, UP0, gsb0 ;  /* 0x03e00000101879f3 */ /* 0x000fe2000b800818 */
[----:B------:R-:W-:-:S04]  /*7870*/  UISETP.NE.AND UP0, UPT, UR6, UR26, UPT ;  /* 0x0000001a0600728c */ /* 0x000fc8000bf05270 */
[----:B------:R-:W-:-:S06]  /*7880*/  USEL UR7, URZ, 0x1, UP0 ;  /* 0x000000013f077887 */ /* 0x000fcc0008000000 */
[----:B------:R-:W-:Y:S01]  /*7890*/  ISETP.NE.AND P0, PT, RZ, UR7, PT ;  /* 0x00000007ff007c0c */ /* 0x000fe2000bf05270 */
[----:B------:R-:W-:-:S12]  /*78a0*/  WARPGROUP.DEPBAR.LE gsb0, 0x0 ;  /* 0x00008000000079c5 */ /* 0x000fd80000010000 */
[----:B0-----:R-:W-:Y:S05]  /*78b0*/  @!P0 BRA `(.L_x_29) ;  /* 0x00000038008c8947 */ /* 0x001fea0003800000 */
[----:B------:R0:W-:Y:S04]  /*78c0*/  STL [R1+0x660], R31 ;  /* 0x0006601f01007387 */ /* 0x0001e80000100800 */
[----:B------:R4:W-:Y:S01]  /*78d0*/  STL [R1+0x65c], R32 ;  /* 0x00065c2001007387 */ /* 0x0009e20000100800 */
[----:B0-----:R-:W-:-:S03]  /*78e0*/  IMAD.MOV.U32 R31, RZ, RZ, R3 ;  /* 0x000000ffff1f7224 */ /* 0x001fc600078e0003 */
[----:B----4-:R-:W4:Y:S04]  /*78f0*/  LDL R32, [R1+0x4] ;  /* 0x0000040001207983 */ /* 0x010f280000100800 */
[----:B------:R0:W-:Y:S04]  /*7900*/  STL [R1+0x658], R33 ;  /* 0x0006582101007387 */ /* 0x0001e80000100800 */
[----:B0-----:R-:W2:Y:S04]  /*7910*/  LDL R33, [R1+0x8] ;  /* 0x0000080001217983 */ /* 0x001ea80000100800 */
[----:B------:R0:W-:Y:S04]  /*7920*/  STL [R1+0x654], R34 ;  /* 0x0006542201007387 */ /* 0x0001e80000100800 */
[----:B0-----:R-:W3:Y:S04]  /*7930*/  LDL R34, [R1+0xc] ;  /* 0x00000c0001227983 */ /* 0x001ee80000100800 */
        /* <DEDUP_REMOVED lines=175> */
[----:B0-----:R-:W3:Y:S04]  /*8430*/  LDL.LU R122, [R1+0x200] ;  /* 0x00020000017a7983 */ /* 0x001ee80000300800 */
        /* <DEDUP_REMOVED lines=14> */
[----:B------:R-:W3:Y:S04]  /*8520*/  LDL.LU R3, [R1+0x234] ;  /* 0x0002340001037983 */ /* 0x000ee80000300800 */
        /* <DEDUP_REMOVED lines=46> */
[----:B-----5:R0:W-:Y:S04]  /*8810*/  STL [R1+0x478], R0 ;  /* 0x0004780001007387 */ /* 0x0201e80000100800 */
[----:B0-----:R-:W3:Y:S01]  /*8820*/  LDL R0, [R1+0x168] ;  /* 0x0001680001007983 */ /* 0x001ee20000100800 */
[----:B------:R-:W-:-:S01]  /*8830*/  FADD R4, R31, R4 ;  /* 0x000000041f047221 */ /* 0x000fc20000000000 */
[----:B----4-:R-:W-:Y:S01]  /*8840*/  FADD R5, R32, R5 ;  /* 0x0000000520057221 */ /* 0x010fe20000000000 */
[----:B--2---:R-:W-:-:S01]  /*8850*/  FADD R6, R33, R6 ;  /* 0x0000000621067221 */ /* 0x004fc20000000000 */
[----:B------:R-:W2:Y:S01]  /*8860*/  LDL.LU R31, [R1+0x660] ;  /* 0x00066000011f7983 */ /* 0x000ea20000300800 */
[----:B---3--:R-:W-:-:S01]  /*8870*/  FADD R7, R34, R7 ;  /* 0x0000000722077221 */ /* 0x008fc20000000000 */
[----:B------:R-:W-:-:S02]  /*8880*/  FADD R8, R35, R8 ;  /* 0x0000000823087221 */ /* 0x000fc40000000000 */
[----:B------:R-:W3:Y:S01]  /*8890*/  LDL.LU R32, [R1+0x65c] ;  /* 0x00065c0001207983 */ /* 0x000ee20000300800 */
[----:B------:R-:W-:-:S03]  /*88a0*/  FADD R9, R36, R9 ;  /* 0x0000000924097221 */ /* 0x000fc60000000000 */
[----:B------:R-:W4:Y:S01]  /*88b0*/  LDL.LU R33, [R1+0x658] ;  /* 0x0006580001217983 */ /* 0x000f220000300800 */
        /* <DEDUP_REMOVED lines=160> */
[----:B------:R-:W-:-:S01]  /*92c0*/  FADD R218, R117, R218 ;  /* 0x000000da75da7221 */ /* 0x000fc20000000000 */
[----:B------:R-:W-:Y:S02]  /*92d0*/  FADD R122, R124, R122 ;  /* 0x0000007a7c7a7221 */ /* 0x000fe40000000000 */
[----:B------:R-:W4:Y:S01]  /*92e0*/  LDL.LU R114, [R1+0x514] ;  /* 0x0005140001727983 */ /* 0x000f220000300800 */
[----:B------:R-:W-:-:S03]  /*92f0*/  FADD R219, R118, R219 ;  /* 0x000000db76db7221 */ /* 0x000fc60000000000 */
[----:B------:R-:W4:Y:S01]  /*9300*/  LDL.LU R115, [R1+0x510] ;  /* 0x0005100001737983 */ /* 0x000f220000300800 */
[----:B------:R-:W-:-:S03]  /*9310*/  FADD R220, R119, R220 ;  /* 0x000000dc77dc7221 */ /* 0x000fc60000000000 */
[----:B------:R-:W4:Y:S01]  /*9320*/  LDL.LU R116, [R1+0x50c] ;  /* 0x00050c0001747983 */ /* 0x000f220000300800 */
[----:B------:R-:W-:-:S03]  /*9330*/  FADD R221, R120, R221 ;  /* 0x000000dd78dd7221 */ /* 0x000fc60000000000 */
[----:B------:R-:W4:Y:S04]  /*9340*/  LDL.LU R117, [R1+0x508] ;  /* 0x0005080001757983 */ /* 0x000f280000300800 */
[----:B------:R-:W4:Y:S04]  /*9350*/  LDL.LU R118, [R1+0x504] ;  /* 0x0005040001767983 */ /* 0x000f280000300800 */
[----:B------:R-:W4:Y:S04]  /*9360*/  LDL.LU R119, [R1+0x500] ;  /* 0x0005000001777983 */ /* 0x000f280000300800 */
[----:B------:R-:W4:Y:S01]  /*9370*/  LDL.LU R120, [R1+0x4fc] ;  /* 0x0004fc0001787983 */ /* 0x000f220000300800 */
[----:B------:R-:W-:-:S01]  /*9380*/  FADD R237, R126, R237 ;  /* 0x000000ed7eed7221 */ /* 0x000fc20000000000 */
[----:B------:R-:W-:Y:S01]  /*9390*/  FADD R236, R128, R236 ;  /* 0x000000ec80ec7221 */ /* 0x000fe20000000000 */
[----:B------:R-:W-:-:S01]  /*93a0*/  FADD R225, R150, R225 ;  /* 0x000000e196e17221 */ /* 0x000fc20000000000 */
[----:B------:R0:W-:Y:S01]  /*93b0*/  STL [R1+0x200], R122 ;  /* 0x0002007a01007387 */ /* 0x0001e20000100800 */
[----:B------:R-:W-:-:S01]  /*93c0*/  FADD R228, R146, R228 ;  /* 0x000000e492e47221 */ /* 0x000fc20000000000 */
[----:B------:R-:W-:Y:S01]  /*93d0*/  FADD R230, R143, R230 ;  /* 0x000000e68fe67221 */ /* 0x000fe20000000000 */
[----:B------:R-:W-:-:S01]  /*93e0*/  FADD R231, R141, R231 ;  /* 0x000000e78de77221 */ /* 0x000fc20000000000 */
[----:B------:R-:W-:Y:S01]  /*93f0*/  FADD R223, R2, R223 ;  /* 0x000000df02df7221 */ /* 0x000fe20000000000 */
[----:B------:R-:W-:-:S01]  /*9400*/  FADD R222, R0, R222 ;  /* 0x000000de00de7221 */ /* 0x000fc20000000000 */
[----:B------:R-:W-:Y:S01]  /*9410*/  FADD R224, R151, R224 ;  /* 0x000000e097e07221 */ /* 0x000fe20000000000 */
[----:B------:R-:W-:-:S01]  /*9420*/  FADD R226, R149, R226 ;  /* 0x000000e295e27221 */ /* 0x000fc20000000000 */
[----:B------:R-:W-:Y:S01]  /*9430*/  FADD R227, R147, R227 ;  /* 0x000000e393e37221 */ /* 0x000fe20000000000 */
[----:B------:R-:W-:-:S01]  /*9440*/  FADD R229, R145, R229 ;  /* 0x000000e591e57221 */ /* 0x000fc20000000000 */
[----:B0-----:R-:W2:Y:S01]  /*9450*/  LDL.LU R122, [R1+0x204] ;  /* 0x00020400017a7983 */ /* 0x001ea20000300800 */
[----:B------:R-:W-:-:S01]  /*9460*/  FADD R232, R136, R232 ;  /* 0x000000e888e87221 */ /* 0x000fc20000000000 */
[----:B------:R-:W-:Y:S01]  /*9470*/  FADD R233, R134, R233 ;  /* 0x000000e986e97221 */ /* 0x000fe20000000000 */
[----:B------:R-:W-:-:S01]  /*9480*/  FADD R234, R132, R234 ;  /* 0x000000ea84ea7221 */ /* 0x000fc20000000000 */
[----:B------:R-:W3:Y:S01]  /*9490*/  LDL.LU R124, [R1+0x208] ;  /* 0x00020800017c7983 */ /* 0x000ee20000300800 */
[----:B------:R-:W-:-:S03]  /*94a0*/  FADD R235, R130, R235 ;  /* 0x000000eb82eb7221 */ /* 0x000fc60000000000 */
[----:B------:R-:W4:Y:S04]  /*94b0*/  LDL.LU R126, [R1+0x20c] ;  /* 0x00020c00017e7983 */ /* 0x000f280000300800 */
[----:B------:R-:W4:Y:S04]  /*94c0*/  LDL.LU R128, [R1+0x210] ;  /* 0x0002100001807983 */ /* 0x000f280000300800 */
[----:B------:R-:W4:Y:S04]  /*94d0*/  LDL.LU R150, [R1+0x214] ;  /* 0x0002140001967983 */ /* 0x000f280000300800 */
[----:B------:R-:W4:Y:S04]  /*94e0*/  LDL.LU R146, [R1+0x218] ;  /* 0x0002180001927983 */ /* 0x000f280000300800 */
[----:B------:R-:W4:Y:S04]  /*94f0*/  LDL.LU R143, [R1+0x21c] ;  /* 0x00021c00018f7983 */ /* 0x000f280000300800 */
[----:B------:R-:W4:Y:S04]  /*9500*/  LDL.LU R141, [R1+0x220] ;  /* 0x00022000018d7983 */ /* 0x000f280000300800 */
[----:B------:R-:W4:Y:S04]  /*9510*/  LDL.LU R2, [R1+0x224] ;  /* 0x0002240001027983 */ /* 0x000f280000300800 */
[----:B------:R-:W4:Y:S04]  /*9520*/  LDL.LU R0, [R1+0x228] ;  /* 0x0002280001007983 */ /* 0x000f280000300800 */
[----:B------:R-:W4:Y:S04]  /*9530*/  LDL R130, [R1+0x1e0] ;  /* 0x0001e00001827983 */ /* 0x000f280000100800 */
[----:B------:R-:W4:Y:S04]  /*9540*/  LDL R132, [R1+0x1e4] ;  /* 0x0001e40001847983 */ /* 0x000f280000100800 */
[----:B------:R-:W4:Y:S04]  /*9550*/  LDL R134, [R1+0x1e8] ;  /* 0x0001e80001867983 */ /* 0x000f280000100800 */
[----:B------:R-:W4:Y:S04]  /*9560*/  LDL R136, [R1+0x1ec] ;  /* 0x0001ec0001887983 */ /* 0x000f280000100800 */
[----:B------:R-:W4:Y:S04]  /*9570*/  LDL R151, [R1+0x1f0] ;  /* 0x0001f00001977983 */ /* 0x000f280000100800 */
[----:B------:R-:W4:Y:S04]  /*9580*/  LDL R149, [R1+0x1f4] ;  /* 0x0001f40001957983 */ /* 0x000f280000100800 */
[----:B------:R-:W4:Y:S04]  /*9590*/  LDL R147, [R1+0x1f8] ;  /* 0x0001f80001937983 */ /* 0x000f280000100800 */
[----:B------:R-:W4:Y:S01]  /*95a0*/  LDL R145, [R1+0x1fc] ;  /* 0x0001fc0001917983 */ /* 0x000f220000100800 */
[----:B------:R-:W-:-:S01]  /*95b0*/  FADD R137, R138, R137 ;  /* 0x000000898a897221 */ /* 0x000fc20000000000 */
[----:B------:R-:W-:Y:S01]  /*95c0*/  FADD R133, R135, R133 ;  /* 0x0000008587857221 */ /* 0x000fe20000000000 */
[----:B------:R-:W-:-:S01]  /*95d0*/  FADD R3, R131, R3 ;  /* 0x0000000383037221 */ /* 0x000fc20000000000 */
[----:B--2---:R-:W-:-:S02]  /*95e0*/  FADD R122, R121, R122 ;  /* 0x0000007a797a7221 */ /* 0x004fc40000000000 */
[----:B------:R-:W2:Y:S01]  /*95f0*/  LDL.LU R121, [R1+0x4f8] ;  /* 0x0004f80001797983 */ /* 0x000ea20000300800 */
[----:B---3--:R-:W-:-:S03]  /*9600*/  FADD R124, R123, R124 ;  /* 0x0000007c7b7c7221 */ /* 0x008fc60000000000 */
[----:B------:R0:W-:Y:S01]  /*9610*/  STL [R1+0x204], R122 ;  /* 0x0002047a01007387 */ /* 0x0001e20000100800 */
[----:B----4-:R-:W-:-:S01]  /*9620*/  FADD R126, R125, R126 ;  /* 0x0000007e7d7e7221 */ /* 0x010fc20000000000 */
[----:B------:R-:W-:Y:S02]  /*9630*/  FADD R128, R127, R128 ;  /* 0x000000807f807221 */ /* 0x000fe40000000000 */
[----:B0-----:R-:W3:Y:S04]  /*9640*/  LDL.LU R122, [R1+0x4f4] ;  /* 0x0004f400017a7983 */ /* 0x001ee80000300800 */
[----:B------:R-:W4:Y:S04]  /*9650*/  LDL.LU R123, [R1+0x4f0] ;  /* 0x0004f000017b7983 */ /* 0x000f280000300800 */
[----:B------:R0:W-:Y:S01]  /*9660*/  STL [R1+0x208], R124 ;  /* 0x0002087c01007387 */ /* 0x0001e20000100800 */
[----:B------:R-:W-:-:S01]  /*9670*/  FADD R150, R129, R150 ;  /* 0x0000009681967221 */ /* 0x000fc20000000000 */
[----:B------:R-:W-:Y:S01]  /*9680*/  FADD R146, R148, R146 ;  /* 0x0000009294927221 */ /* 0x000fe20000000000 */
[----:B------:R-:W-:-:S01]  /*9690*/  FADD R143, R144, R143 ;  /* 0x0000008f908f7221 */ /* 0x000fc20000000000 */
[----:B------:R-:W-:Y:S01]  /*96a0*/  FADD R141, R142, R141 ;  /* 0x0000008d8e8d7221 */ /* 0x000fe20000000000 */
[----:B0-----:R-:W4:Y:S04]  /*96b0*/  LDL.LU R124, [R1+0x4ec] ;  /* 0x0004ec00017c7983 */ /* 0x001f280000300800 */
[----:B------:R-:W4:Y:S04]  /*96c0*/  LDL.LU R125, [R1+0x4e8] ;  /* 0x0004e800017d7983 */ /* 0x000f280000300800 */
[----:B------:R0:W-:Y:S01]  /*96d0*/  STL [R1+0x20c], R126 ;  /* 0x00020c7e01007387 */ /* 0x0001e20000100800 */
[----:B------:R-:W-:-:S01]  /*96e0*/  FADD R2, R140, R2 ;  /* 0x000000028c027221 */ /* 0x000fc20000000000 */
[----:B------:R-:W-:-:S02]  /*96f0*/  FADD R0, R139, R0 ;  /* 0x000000008b007221 */ /* 0x000fc40000000000 */
[----:B0-----:R-:W4:Y:S04]  /*9700*/  LDL.LU R126, [R1+0x4e4] ;  /* 0x0004e400017e7983 */ /* 0x001f280000300800 */
[----:B------:R-:W4:Y:S04]  /*9710*/  LDL.LU R127, [R1+0x4e0] ;  /* 0x0004e000017f7983 */ /* 0x000f280000300800 */
[----:B------:R0:W-:Y:S04]  /*9720*/  STL [R1+0x210], R128 ;  /* 0x0002108001007387 */ /* 0x0001e80000100800 */
[----:B0-----:R-:W4:Y:S04]  /*9730*/  LDL.LU R128, [R1+0x4dc] ;  /* 0x0004dc0001807983 */ /* 0x001f280000300800 */
[----:B------:R-:W4:Y:S04]  /*9740*/  LDL.LU R129, [R1+0x4d8] ;  /* 0x0004d80001817983 */ /* 0x000f280000300800 */
[----:B------:R-:W-:Y:S04]  /*9750*/  STL [R1+0x214], R150 ;  /* 0x0002149601007387 */ /* 0x000fe80000100800 */
[----:B------:R-:W-:Y:S04]  /*9760*/  STL [R1+0x218], R146 ;  /* 0x0002189201007387 */ /* 0x000fe80000100800 */
[----:B------:R-:W-:Y:S04]  /*9770*/  STL [R1+0x21c], R143 ;  /* 0x00021c8f01007387 */ /* 0x000fe80000100800 */
[----:B------:R-:W-:Y:S04]  /*9780*/  STL [R1+0x220], R141 ;  /* 0x0002208d01007387 */ /* 0x000fe80000100800 */
[----:B------:R-:W-:Y:S04]  /*9790*/  STL [R1+0x224], R2 ;  /* 0x0002240201007387 */ /* 0x000fe80000100800 */
[----:B------:R-:W-:Y:S04]  /*97a0*/  STL [R1+0x228], R0 ;  /* 0x0002280001007387 */ /* 0x000fe80000100800 */
[----:B------:R-:W2:Y:S04]  /*97b0*/  LDL.LU R131, [R1+0x238] ;  /* 0x0002380001837983 */ /* 0x000ea80000300800 */
[----:B------:R-:W-:Y:S04]  /*97c0*/  STL [R1+0x22c], R137 ;  /* 0x00022c8901007387 */ /* 0x000fe80000100800 */
[----:B------:R0:W-:Y:S04]  /*97d0*/  STL [R1+0x230], R133 ;  /* 0x0002308501007387 */ /* 0x0001e80000100800 */
[----:B0-----:R-:W3:Y:S04]  /*97e0*/  LDL.LU R133, [R1+0x23c] ;  /* 0x00023c0001857983 */ /* 0x001ee80000300800 */
[----:B------:R-:W4:Y:S04]  /*97f0*/  LDL.LU R135, [R1+0x240] ;  /* 0x0002400001877983 */ /* 0x000f280000300800 */
[----:B------:R0:W-:Y:S04]  /*9800*/  STL [R1+0x234], R3 ;  /* 0x0002340301007387 */ /* 0x0001e80000100800 */
        /* <DEDUP_REMOVED lines=11> */
[----:B0-----:R-:W4:Y:S04]  /*98c0*/  LDL.LU R3, [R1+0x270] ;  /* 0x0002700001037983 */ /* 0x001f280000300800 */
[----:B------:R-:W4:Y:S04]  /*98d0*/  LDL.LU R2, [R1+0x274] ;  /* 0x0002740001027983 */ /* 0x000f280000300800 */
[----:B------:R-:W4:Y:S01]  /*98e0*/  LDL.LU R0, [R1+0x278] ;  /* 0x0002780001007983 */ /* 0x000f220000300800 */
[----:B--2---:R-:W-:-:S03]  /*98f0*/  FADD R131, R130, R131 ;  /* 0x0000008382837221 */ /* 0x004fc60000000000 */
[----:B------:R-:W2:Y:S04]  /*9900*/  LDL.LU R130, [R1+0x4d4] ;  /* 0x0004d40001827983 */ /* 0x000ea80000300800 */
[----:B------:R0:W-:Y:S04]  /*9910*/  STL [R1+0x238], R131 ;  /* 0x0002388301007387 */ /* 0x0001e80000100800 */
[----:B0-----:R-:W2:Y:S01]  /*9920*/  LDL.LU R131, [R1+0x4d0] ;  /* 0x0004d00001837983 */ /* 0x001ea20000300800 */
[----:B---3--:R-:W-:-:S03]  /*9930*/  FADD R133, R132, R133 ;  /* 0x0000008584857221 */ /* 0x008fc60000000000 */
[----:B------:R-:W3:Y:S01]  /*9940*/  LDL.LU R132, [R1+0x4cc] ;  /* 0x0004cc0001847983 */ /* 0x000ee20000300800 */
[----:B----4-:R-:W-:-:S03]  /*9950*/  FADD R135, R134, R135 ;  /* 0x0000008786877221 */ /* 0x010fc60000000000 */
[----:B------:R0:W-:Y:S01]  /*9960*/  STL [R1+0x23c], R133 ;  /* 0x00023c8501007387 */ /* 0x0001e20000100800 */
[----:B------:R-:W-:-:S03]  /*9970*/  FADD R137, R136, R137 ;  /* 0x0000008988897221 */ /* 0x000fc60000000000 */
[----:B0-----:R-:W4:Y:S01]  /*9980*/  LDL.LU R133, [R1+0x4c8] ;  /* 0x0004c80001857983 */ /* 0x001f220000300800 */
[----:B------:R-:W-:-:S03]  /*9990*/  FADD R150, R151, R150 ;  /* 0x0000009697967221 */ /* 0x000fc60000000000 */
[----:B------:R-:W4:Y:S01]  /*99a0*/  LDL.LU R134, [R1+0x4c4] ;  /* 0x0004c40001867983 */ /* 0x000f220000300800 */
[----:B------:R-:W-:-:S03]  /*99b0*/  FADD R148, R149, R148 ;  /* 0x0000009495947221 */ /* 0x000fc60000000000 */
[----:B------:R0:W-:Y:S01]  /*99c0*/  STL [R1+0x240], R135 ;  /* 0x0002408701007387 */ /* 0x0001e20000100800 */
[----:B------:R-:W-:-:S01]  /*99d0*/  FADD R146, R147, R146 ;  /* 0x0000009293927221 */ /* 0x000fc20000000000 */
[----:B------:R-:W-:Y:S02]  /*99e0*/  FADD R144, R145, R144 ;  /* 0x0000009091907221 */ /* 0x000fe40000000000 */
[----:B0-----:R-:W4:Y:S01]  /*99f0*/  LDL.LU R135, [R1+0x4c0] ;  /* 0x0004c00001877983 */ /* 0x001f220000300800 */
[----:B------:R-:W-:-:S03]  /*9a00*/  FADD R143, R24, R143 ;  /* 0x0000008f188f7221 */ /* 0x000fc60000000000 */
[----:B------:R-:W4:Y:S01]  /*9a10*/  LDL.LU R136, [R1+0x4bc] ;  /* 0x0004bc0001887983 */ /* 0x000f220000300800 */
[----:B------:R-:W-:-:S03]  /*9a20*/  FADD R142, R25, R142 ;  /* 0x0000008e198e7221 */ /* 0x000fc60000000000 */
[----:B------:R0:W-:Y:S01]  /*9a30*/  STL [R1+0x244], R137 ;  /* 0x0002448901007387 */ /* 0x0001e20000100800 */
[----:B------:R-:W-:-:S01]  /*9a40*/  FADD R141, R26, R141 ;  /* 0x0000008d1a8d7221 */ /* 0x000fc20000000000 */
[----:B------:R-:W-:Y:S01]  /*9a50*/  FADD R140, R27, R140 ;  /* 0x0000008c1b8c7221 */ /* 0x000fe20000000000 */
[----:B------:R-:W-:-:S01]  /*9a60*/  FADD R139, R28, R139 ;  /* 0x0000008b1c8b7221 */ /* 0x000fc20000000000 */
[----:B0-----:R-:W4:Y:S04]  /*9a70*/  LDL.LU R137, [R1+0x4b8] ;  /* 0x0004b80001897983 */ /* 0x001f280000300800 */
[----:B------:R0:W-:Y:S01]  /*9a80*/  STL [R1+0x248], R150 ;  /* 0x0002489601007387 */ /* 0x0001e20000100800 */
[----:B------:R-:W-:-:S03]  /*9a90*/  FADD R138, R29, R138 ;  /* 0x0000008a1d8a7221 */ /* 0x000fc60000000000 */
[----:B------:R1:W-:Y:S04]  /*9aa0*/  STL [R1+0x24c], R148 ;  /* 0x00024c9401007387 */ /* 0x0003e80000100800 */
        /* <DEDUP_REMOVED lines=9> */
[----:B------:R1:W-:Y:S04]  /*9b40*/  STL [R1+0x268], R139 ;  /* 0x0002688b01007387 */ /* 0x0003e80000100800 */
[----:B------:R1:W-:Y:S04]  /*9b50*/  STL [R1+0x26c], R138 ;  /* 0x00026c8a01007387 */ /* 0x0003e80000100800 */
[----:B------:R-:W2:Y:S04]  /*9b60*/  LDL.LU R151, [R1+0x27c] ;  /* 0x00027c0001977983 */ /* 0x000ea80000300800 */
[----:B------:R1:W-:Y:S04]  /*9b70*/  STL [R1+0x270], R3 ;  /* 0x0002700301007387 */ /* 0x0003e80000100800 */
[----:B0-----:R-:W3:Y:S04]  /*9b80*/  LDL.LU R150, [R1+0x280] ;  /* 0x0002800001967983 */ /* 0x001ee80000300800 */
[----:B------:R0:W-:Y:S04]  /*9b90*/  STL [R1+0x274], R2 ;  /* 0x0002740201007387 */ /* 0x0001e80000100800 */
[----:B------:R-:W4:Y:S04]  /*9ba0*/  LDL.LU R149, [R1+0x284] ;  /* 0x0002840001957983 */ /* 0x000f280000300800 */
[----:B------:R0:W-:Y:S04]  /*9bb0*/  STL [R1+0x278], R0 ;  /* 0x0002780001007387 */ /* 0x0001e80000100800 */
[----:B-1----:R-:W4:Y:S04]  /*9bc0*/  LDL.LU R148, [R1+0x288] ;  /* 0x0002880001947983 */ /* 0x002f280000300800 */
        /* <DEDUP_REMOVED lines=12> */
[----:B------:R-:W4:Y:S01]  /*9c90*/  LDL.LU R0, [R1+0x2bc] ;  /* 0x0002bc0001007983 */ /* 0x000f220000300800 */
[----:B--2---:R-:W-:-:S01]  /*9ca0*/  FADD R151, R33, R151 ;  /* 0x0000009721977221 */ /* 0x004fc20000000000 */
[----:B---3--:R-:W-:-:S04]  /*9cb0*/  FADD R150, R34, R150 ;  /* 0x0000009622967221 */ /* 0x008fc80000000000 */
[----:B------:R0:W-:Y:S01]  /*9cc0*/  STL [R1+0x27c], R151 ;  /* 0x00027c9701007387 */ /* 0x0001e20000100800 */
[----:B----4-:R-:W-:-:S03]  /*9cd0*/  FADD R149, R35, R149 ;  /* 0x0000009523957221 */ /* 0x010fc60000000000 */
[----:B------:R1:W-:Y:S01]  /*9ce0*/  STL [R1+0x280], R150 ;  /* 0x0002809601007387 */ /* 0x0003e20000100800 */
[----:B------:R-:W-:-:S03]  /*9cf0*/  FADD R148, R36, R148 ;  /* 0x0000009424947221 */ /* 0x000fc60000000000 */
        /* <DEDUP_REMOVED lines=24> */
[----:B0-----:R-:W4:Y:S01]  /*9e80*/  LDL.LU R151, [R1+0x2c0] ;  /* 0x0002c00001977983 */ /* 0x001f220000300800 */
[----:B------:R-:W-:-:S03]  /*9e90*/  FADD R0, R49, R0 ;  /* 0x0000000031007221 */ /* 0x000fc60000000000 */
[----:B------:R0:W-:Y:S04]  /*9ea0*/  STL [R1+0x2b4], R3 ;  /* 0x0002b40301007387 */ /* 0x0001e80000100800 */
[----:B-1----:R-:W4:Y:S04]  /*9eb0*/  LDL.LU R150, [R1+0x2c4] ;  /* 0x0002c40001967983 */ /* 0x002f280000300800 */
[----:B------:R1:W-:Y:S04]  /*9ec0*/  STL [R1+0x2b8], R2 ;  /* 0x0002b80201007387 */ /* 0x0003e80000100800 */
[----:B--2---:R-:W2:Y:S04]  /*9ed0*/  LDL.LU R149, [R1+0x2c8] ;  /* 0x0002c80001957983 */ /* 0x004ea80000300800 */
[----:B------:R1:W-:Y:S04]  /*9ee0*/  STL [R1+0x2bc], R0 ;  /* 0x0002bc0001007387 */ /* 0x0003e80000100800 */
[----:B---3--:R-:W3:Y:S04]  /*9ef0*/  LDL.LU R148, [R1+0x2cc] ;  /* 0x0002cc0001947983 */ /* 0x008ee80000300800 */
[----:B----4-:R-:W4:Y:S04]  /*9f00*/  LDL.LU R147, [R1+0x2d0] ;  /* 0x0002d00001937983 */ /* 0x010f280000300800 */
        /* <DEDUP_REMOVED lines=10> */
[----:B-1----:R-:W4:Y:S04]  /*9fb0*/  LDL.LU R2, [R1+0x2fc] ;  /* 0x0002fc0001027983 */ /* 0x002f280000300800 */
[----:B------:R-:W4:Y:S01]  /*9fc0*/  LDL.LU R0, [R1+0x300] ;  /* 0x0003000001007983 */ /* 0x000f220000300800 */
[----:B------:R-:W-:-:S01]  /*9fd0*/  FADD R151, R50, R151 ;  /* 0x0000009732977221 */ /* 0x000fc20000000000 */
[----:B------:R-:W-:-:S04]  /*9fe0*/  FADD R150, R51, R150 ;  /* 0x0000009633967221 */ /* 0x000fc80000000000 */
[----:B------:R0:W-:Y:S01]  /*9ff0*/  STL [R1+0x2c0], R151 ;  /* 0x0002c09701007387 */ /* 0x0001e20000100800 */
[----:B--2---:R-:W-:-:S03]  /*a000*/  FADD R149, R52, R149 ;  /* 0x0000009534957221 */ /* 0x004fc60000000000 */
[----:B------:R1:W-:Y:S01]  /*a010*/  STL [R1+0x2c4], R150 ;  /* 0x0002c49601007387 */ /* 0x0003e20000100800 */
[----:B---3--:R-:W-:-:S03]  /*a020*/  FADD R148, R53, R148 ;  /* 0x0000009435947221 */ /* 0x008fc60000000000 */
        /* <DEDUP_REMOVED lines=200> */
[----:B------:R-:W-:Y:S01]  /*acb0*/  STL [R1+0x3d0], R151 ;  /* 0x0003d09701007387 */ /* 0x000fe20000100800 */
[----:B--2---:R-:W-:-:S03]  /*acc0*/  FADD R149, R120, R149 ;  /* 0x0000009578957221 */ /* 0x004fc60000000000 */
[----:B------:R-:W-:Y:S01]  /*acd0*/  STL [R1+0x3d4], R150 ;  /* 0x0003d49601007387 */ /* 0x000fe20000100800 */
[----:B---3--:R-:W-:-:S03]  /*ace0*/  FADD R148, R121, R148 ;  /* 0x0000009479947221 */ /* 0x008fc60000000000 */
[----:B------:R-:W-:Y:S01]  /*acf0*/  STL [R1+0x3d8], R149 ;  /* 0x0003d89501007387 */ /* 0x000fe20000100800 */
[----:B----4-:R-:W-:-:S03]  /*ad00*/  FADD R147, R122, R147 ;  /* 0x000000937a937221 */ /* 0x010fc60000000000 */
[----:B------:R-:W-:Y:S01]  /*ad10*/  STL [R1+0x3dc], R148 ;  /* 0x0003dc9401007387 */ /* 0x000fe20000100800 */
[----:B------:R-:W-:-:S03]  /*ad20*/  FADD R146, R123, R146 ;  /* 0x000000927b927221 */ /* 0x000fc60000000000 */
        /* <DEDUP_REMOVED lines=18> */
[----:B------:R0:W-:Y:S04]  /*ae50*/  STL [R1+0x404], R138 ;  /* 0x0004048a01007387 */ /* 0x0001e80000100800 */
[----:B0-----:R-:W2:Y:S04]  /*ae60*/  LDL.LU R138, [R1+0x414] ;  /* 0x00041400018a7983 */ /* 0x001ea80000300800 */
[----:B------:R-:W-:Y:S04]  /*ae70*/  STL [R1+0x408], R3 ;  /* 0x0004080301007387 */ /* 0x000fe80000100800 */
[----:B------:R-:W3:Y:S01]  /*ae80*/  LDL.LU R139, [R1+0x418] ;  /* 0x00041800018b7983 */ /* 0x000ee20000300800 */
[----:B------:R-:W-:-:S01]  /*ae90*/  FADD R2, R133, R2 ;  /* 0x0000000285027221 */ /* 0x000fc20000000000 */
[----:B------:R-:W-:-:S04]  /*aea0*/  FADD R0, R134, R0 ;  /* 0x0000000086007221 */ /* 0x000fc80000000000 */
[----:B------:R0:W-:Y:S04]  /*aeb0*/  STL [R1+0x40c], R2 ;  /* 0x00040c0201007387 */ /* 0x0001e80000100800 */
        /* <DEDUP_REMOVED lines=16> */
[----:B--2---:R-:W-:-:S05]  /*afc0*/  FADD R138, R135, R138 ;  /* 0x0000008a878a7221 */ /* 0x004fca0000000000 */
[----:B------:R0:W-:Y:S01]  /*afd0*/  STL [R1+0x414], R138 ;  /* 0x0004148a01007387 */ /* 0x0001e20000100800 */
[----:B---3--:R-:W-:-:S03]  /*afe0*/  FADD R139, R136, R139 ;  /* 0x0000008b888b7221 */ /* 0x008fc60000000000 */
[----:B0-----:R-:W2:Y:S04]  /*aff0*/  LDL.LU R138, [R1+0x4b4] ;  /* 0x0004b400018a7983 */ /* 0x001ea80000300800 */
[----:B------:R0:W-:Y:S04]  /*b000*/  STL [R1+0x418], R139 ;  /* 0x0004188b01007387 */ /* 0x0001e80000100800 */
[----:B0-----:R-:W3:Y:S01]  /*b010*/  LDL.LU R139, [R1+0x4b0] ;  /* 0x0004b000018b7983 */ /* 0x001ee20000300800 */
[----:B----4-:R-:W-:-:S05]  /*b020*/  FADD R140, R137, R140 ;  /* 0x0000008c898c7221 */ /* 0x010fca0000000000 */
[----:B------:R0:W-:Y:S04]  /*b030*/  STL [R1+0x41c], R140 ;  /* 0x00041c8c01007387 */ /* 0x0001e80000100800 */
[----:B0-----:R-:W4:Y:S01]  /*b040*/  LDL.LU R140, [R1+0x4ac] ;  /* 0x0004ac00018c7983 */ /* 0x001f220000300800 */
        /* <DEDUP_REMOVED lines=35> */
[----:B0-----:R0:W5:Y:S01]  /*b280*/  LDL.LU R2, [R1+0x47c] ;  /* 0x00047c0001027983 */ /* 0x0011620000300800 */
[----:B------:R-:W-:Y:S01]  /*b290*/  UMOV UR6, URZ ;  /* 0x0000003f00067c82 */ /* 0x000fe20008000000 */
[----:B--2---:R-:W-:-:S05]  /*b2a0*/  FADD R0, R150, R0 ;  /* 0x0000000096007221 */ /* 0x004fca0000000000 */
[----:B------:R1:W-:Y:S01]  /*b2b0*/  STL [R1+0x450], R0 ;  /* 0x0004500001007387 */ /* 0x0003e20000100800 */
[----:B---3--:R-:W-:-:S03]  /*b2c0*/  FADD R3, R3, R151 ;  /* 0x0000009703037221 */ /* 0x008fc60000000000 */
[----:B-1----:R0:W5:Y:S04]  /*b2d0*/  LDL.LU R0, [R1+0x478] ;  /* 0x0004780001007983 */ /* 0x0021680000300800 */
[----:B------:R0:W-:Y:S02]  /*b2e0*/  STL [R1+0x454], R3 ;  /* 0x0004540301007387 */ /* 0x0001e40000100800 */
.L_x_29:
[----:B------:R-:W-:Y:S05]  /*b2f0*/  @!P1 BRA `(.L_x_30) ;  /* 0x0000000000049947 */ /* 0x000fea0003800000 */
[----:B------:R-:W-:Y:S01]  /*b300*/  BPT.TRAP 0x1 ;  /* 0x000000040000795c */ /* 0x000fe20000300000 */
.L_x_30:
[----:B0-----:R-:W4:Y:S04]  /*b310*/  LDL R3, [R1+0x458] ;  /* 0x0004580001037983 */ /* 0x001f280000100800 */
[----:B-----5:R0:W-:Y:S04]  /*b320*/  STL [R1+0x478], R0 ;  /* 0x0004780001007387 */ /* 0x0201e80000100800 */
[----:B0-----:R-:W2:Y:S01]  /*b330*/  LDL R0, [R1+0x45c] ;  /* 0x00045c0001007983 */ /* 0x001ea20000100800 */
[----:B----4-:R-:W-:Y:S01]  /*b340*/  ISETP.NE.AND P0, PT, R3, RZ, PT ;  /* 0x000000ff0300720c */ /* 0x010fe20003f05270 */
[----:B------:R-:W-:-:S12]  /*b350*/  IMAD.U32 R3, RZ, RZ, UR25 ;  /* 0x00000019ff037e24 */ /* 0x000fd8000f8e00ff */
[----:B------:R-:W-:-:S05]  /*b360*/  @P0 LEA R3, R3, UR11, 0x3 ;  /* 0x0000000b03030c11 */ /* 0x000fca000f8e18ff */
[----:B------:R-:W-:-:S05]  /*b370*/  @P0 VIADD R3, R3, 0x58 ;  /* 0x0000005803030836 */ /* 0x000fca0000000000 */
[----:B--2---:R-:W-:Y:S02]  /*b380*/  @P0 PRMT R3, R0, 0x654, R3 ;  /* 0x0000065400030816 */ /* 0x004fe40000000003 */
[----:B------:R0:W5:Y:S01]  /*b390*/  LDL.LU R0, [R1+0x478] ;  /* 0x0004780001007983 */ /* 0x0001620000300800 */
[----:B------:R-:W-:Y:S01]  /*b3a0*/  UISETP.GT.U32.AND UP0, UPT, UR13, 0x1, UPT ;  /* 0x000000010d00788c */ /* 0x000fe2000bf04070 */
[----:B------:R0:W-:Y:S05]  /*b3b0*/  @P0 SYNCS.ARRIVE.TRANS64.RED.A1T0 RZ, [R3+URZ], RZ ;  /* 0x000000ff03ff09a7 */ /* 0x0001ea000810043f */
[----:B------:R-:W-:-:S13]  /*b3c0*/  PLOP3.LUT P0, PT, PT, PT, UP0, 0x80, 0x0 ;  /* 0x000000000000781c */ /* 0x000fda0003f0f008 */
[----:B0-----:R-:W-:Y:S05]  /*b3d0*/  @P0 BRA `(.L_x_31) ;  /* 0x0000000000040947 */ /* 0x001fea0003800000 */
[----:B------:R-:W-:Y:S01]  /*b3e0*/  BPT.TRAP 0x1 ;  /* 0x000000040000795c */ /* 0x000fe20000300000 */
.L_x_31:
[----:B------:R-:W-:Y:S01]  /*b3f0*/  UIADD3 UR14, UR14, 0x1, URZ ;  /* 0x000000010e0e7890 */ /* 0x000fe2000fffe03f */
[C---:B------:R-:W-:Y:S01]  /*b400*/  ISETP.GT.AND P0, PT, R2.reuse, 0x1, PT ;  /* 0x000000010200780c */ /* 0x040fe20003f04270 */
[----:B------:R-:W-:Y:S01]  /*b410*/  UIADD3 UR25, UR25, 0x1, URZ ;  /* 0x0000000119197890 */ /* 0x000fe2000fffe03f */
[----:B------:R-:W-:Y:S01]  /*b420*/  VIADD R2, R2, 0xffffffff ;  /* 0xffffffff02027836 */ /* 0x000fe20000000000 */
[----:B------:R-:W-:Y:S02]  /*b430*/  UISETP.NE.AND UP0, UPT, UR14, 0xb, UPT ;  /* 0x0000000b0e00788c */ /* 0x000fe4000bf05270 */
[----:B------:R-:W-:Y:S02]  /*b440*/  UISETP.NE.AND UP1, UPT, UR25, 0xb, UPT ;  /* 0x0000000b1900788c */ /* 0x000fe4000bf25270 */
[----:B------:R-:W-:Y:S02]  /*b450*/  USEL UR8, URZ, 0x1, UP0 ;  /* 0x000000013f087887 */ /* 0x000fe40008000000 */
[----:B------:R-:W-:-:S02]  /*b460*/  USEL UR14, UR14, URZ, UP0 ;  /* 0x0000003f0e0e7287 */ /* 0x000fc40008000000 */
[----:B------:R-:W-:Y:S02]  /*b470*/  USEL UR25, UR25, URZ, UP1 ;  /* 0x0000003f19197287 */ /* 0x000fe40008800000 */
[----:B-----5:R-:W-:Y:S01]  /*b480*/  LOP3.LUT R0, R0, UR8, RZ, 0x3c, !PT ;  /* 0x0000000800007c12 */ /* 0x020fe2000f8e3cff */
[----:B------:R-:W-:Y:S01]  /*b490*/  UMOV UR8, 0x1 ;  /* 0x0000000100087882 */ /* 0x000fe20000000000 */
[----:B------:R-:W-:Y:S08]  /*b4a0*/  @P0 BRA `(.L_x_32) ;  /* 0xffffffb000600947 */ /* 0x000ff0000383ffff */
.L_x_24:
[----:B------:R-:W-:-:S04]  /*b4b0*/  UISETP.NE.AND UP0, UPT, UR6, URZ, UPT ;  /* 0x0000003f0600728c */ /* 0x000fc8000bf05270 */
[----:B------:R-:W-:-:S06]  /*b4c0*/  USEL UR6, URZ, 0x1, !UP0 ;  /* 0x000000013f067887 */ /* 0x000fcc000c000000 */
[----:B------:R-:W-:-:S13]  /*b4d0*/  ISETP.NE.AND P0, PT, RZ, UR6, PT ;  /* 0x00000006ff007c0c */ /* 0x000fda000bf05270 */
[----:B------:R-:W-:Y:S05]  /*b4e0*/  @!P0 BRA `(.L_x_33) ;  /* 0x0000003800188947 */ /* 0x000fea0003800000 */
[----:B------:R0:W-:Y:S04]  /*b4f0*/  STL [R1+0x628], R43 ;  /* 0x0006282b01007387 */ /* 0x0001e80000100800 */
[----:B0-----:R-:W4:Y:S04]  /*b500*/  LDL.LU R43, [R1] ;  /* 0x00000000012b7983 */ /* 0x001f280000300800 */
[----:B------:R0:W-:Y:S04]  /*b510*/  STL [R1+0x624], R44 ;  /* 0x0006242c01007387 */ /* 0x0001e80000100800 */
[----:B0-----:R-:W5:Y:S04]  /*b520*/  LDL.LU R44, [R1+0x4] ;  /* 0x00000400012c7983 */ /* 0x001f680000300800 */
[----:B------:R0:W-:Y:S04]  /*b530*/  STL [R1+0x620], R45 ;  /* 0x0006202d01007387 */ /* 0x0001e80000100800 */
[----:B0-----:R-:W2:Y:S04]  /*b540*/  LDL.LU R45, [R1+0x8] ;  /* 0x00000800012d7983 */ /* 0x001ea80000300800 */
[----:B------:R0:W-:Y:S04]  /*b550*/  STL [R1+0x61c], R46 ;  /* 0x00061c2e01007387 */ /* 0x0001e80000100800 */
[----:B0-----:R-:W3:Y:S04]  /*b560*/  LDL.LU R46, [R1+0xc] ;  /* 0x00000c00012e7983 */ /* 0x001ee80000300800 */
        /* <DEDUP_REMOVED lines=140> */
[----:B------:R-:W3:Y:S04]  /*be30*/  LDL.LU R0, [R1+0x204] ;  /* 0x0002040001007983 */ /* 0x000ee80000300800 */
[----:B------:R-:W3:Y:S04]  /*be40*/  LDL.LU R2, [R1+0x1b0] ;  /* 0x0001b00001027983 */ /* 0x000ee80000300800 */
[----:B------:R-:W3:Y:S04]  /*be50*/  LDL.LU R3, [R1+0x208] ;  /* 0x0002080001037983 */ /* 0x000ee80000300800 */
        /* <DEDUP_REMOVED lines=65> */
[----:B0-----:R-:W3:Y:S01]  /*c270*/  LDL.LU R149, [R1+0x130] ;  /* 0x0001300001957983 */ /* 0x001ee20000300800 */
[----:B----4-:R-:W-:-:S03]  /*c280*/  FADD R4, R43, R4 ;  /* 0x000000042b047221 */ /* 0x010fc60000000000 */
[----:B------:R0:W-:Y:S01]  /*c290*/  STL [R1+0x47c], R150 ;  /* 0x00047c9601007387 */ /* 0x0001e20000100800 */
[----:B-----5:R-:W-:Y:S01]  /*c2a0*/  FADD R5, R44, R5 ;  /* 0x000000052c057221 */ /* 0x020fe20000000000 */
[----:B--2---:R-:W-:Y:S01]  /*c2b0*/  FADD R6, R45, R6 ;  /* 0x000000062d067221 */ /* 0x004fe20000000000 */
[----:B---3--:R-:W-:Y:S01]  /*c2c0*/  FADD R7, R46, R7 ;  /* 0x000000072e077221 */ /* 0x008fe20000000000 */
[----:B------:R-:W-:Y:S01]  /*c2d0*/  FADD R8, R47, R8 ;  /* 0x000000082f087221 */ /* 0x000fe20000000000 */
[----:B0-----:R-:W2:Y:S04]  /*c2e0*/  LDL.LU R150, [R1+0x12c] ;  /* 0x00012c0001967983 */ /* 0x001ea80000300800 */
[----:B------:R0:W-:Y:S01]  /*c2f0*/  STL [R1+0x478], R151 ;  /* 0x0004789701007387 */ /* 0x0001e20000100800 */
[----:B------:R-:W-:Y:S01]  /*c300*/  FADD R9, R48, R9 ;  /* 0x0000000930097221 */ /* 0x000fe20000000000 */
[----:B------:R-:W-:Y:S01]  /*c310*/  FADD R10, R49, R10 ;  /* 0x0000000a310a7221 */ /* 0x000fe20000000000 */
[----:B------:R-:W-:Y:S01]  /*c320*/  FADD R11, R50, R11 ;  /* 0x0000000b320b7221 */ /* 0x000fe20000000000 */
[----:B0-----:R-:W3:Y:S04]  /*c330*/  LDL.LU R151, [R1+0x128] ;  /* 0x0001280001977983 */ /* 0x001ee80000300800 */
[----:B------:R-:W4:Y:S04]  /*c340*/  LDL.LU R43, [R1+0x628] ;  /* 0x00062800012b7983 */ /* 0x000f280000300800 */
[----:B------:R-:W5:Y:S04]  /*c350*/  LDL.LU R44, [R1+0x624] ;  /* 0x00062400012c7983 */ /* 0x000f680000300800 */
[----:B------:R-:W4:Y:S04]  /*c360*/  LDL.LU R45, [R1+0x620] ;  /* 0x00062000012d7983 */ /* 0x000f280000300800 */
[----:B------:R-:W5:Y:S01]  /*c370*/  LDL.LU R46, [R1+0x61c] ;  /* 0x00061c00012e7983 */ /* 0x000f620000300800 */
[----:B------:R-:W-:-:S03]  /*c380*/  FADD R12, R51, R12 ;  /* 0x0000000c330c7221 */ /* 0x000fc60000000000 */
[----:B------:R-:W4:Y:S01]  /*c390*/  LDL.LU R47, [R1+0x618] ;  /* 0x00061800012f7983 */ /* 0x000f220000300800 */
[----:B------:R-:W-:-:S03]  /*c3a0*/  FADD R13, R52, R13 ;  /* 0x0000000d340d7221 */ /* 0x000fc60000000000 */
        /* <DEDUP_REMOVED lines=134> */
[----:B------:R-:W4:Y:S04]  /*cc10*/  LDL.LU R115, [R1+0x508] ;  /* 0x0005080001737983 */ /* 0x000f280000300800 */
[----:B------:R-:W4:Y:S01]  /*cc20*/  LDL.LU R116, [R1+0x504] ;  /* 0x0005040001747983 */ /* 0x000f220000300800 */
[----:B------:R-:W-:Y:S01]  /*cc30*/  FADD R3, R2, R3 ;  /* 0x0000000302037221 */ /* 0x000fe20000000000 */
[----:B------:R-:W-:Y:S01]  /*cc40*/  FADD R237, R120, R237 ;  /* 0x000000ed78ed7221 */ /* 0x000fe20000000000 */
[----:B------:R-:W-:Y:S01]  /*cc50*/  FADD R236, R121, R236 ;  /* 0x000000ec79ec7221 */ /* 0x000fe20000000000 */
[----:B------:R-:W5:Y:S01]  /*cc60*/  LDL.LU R117, [R1+0x1b4] ;  /* 0x0001b40001757983 */ /* 0x000f620000300800 */
[----:B------:R-:W-:Y:S01]  /*cc70*/  FADD R235, R122, R235 ;  /* 0x000000eb7aeb7221 */ /* 0x000fe20000000000 */
[----:B------:R-:W-:Y:S01]  /*cc80*/  FADD R234, R123, R234 ;  /* 0x000000ea7bea7221 */ /* 0x000fe20000000000 */
[----:B------:R-:W-:Y:S01]  /*cc90*/  FADD R233, R124, R233 ;  /* 0x000000e97ce97221 */ /* 0x000fe20000000000 */
[----:B------:R0:W-:Y:S01]  /*cca0*/  STL [R1+0x200], R118 ;  /* 0x0002007601007387 */ /* 0x0001e20000100800 */
        /* <DEDUP_REMOVED lines=11> */
[----:B0-----:R-:W4:Y:S01]  /*cd60*/  LDL.LU R118, [R1+0x1b8] ;  /* 0x0001b80001767983 */ /* 0x001f220000300800 */
[----:B------:R-:W-:Y:S01]  /*cd70*/  FADD R217, R140, R217 ;  /* 0x000000d98cd97221 */ /* 0x000fe20000000000 */
[----:B------:R-:W-:Y:S01]  /*cd80*/  FADD R223, R134, R223 ;  /* 0x000000df86df7221 */ /* 0x000fe20000000000 */
[----:B------:R-:W-:Y:S01]  /*cd90*/  FADD R216, R141, R216 ;  /* 0x000000d88dd87221 */ /* 0x000fe20000000000 */
[----:B------:R0:W-:Y:S01]  /*cda0*/  STL [R1+0x208], R3 ;  /* 0x0002080301007387 */ /* 0x0001e20000100800 */
[----:B------:R-:W-:Y:S01]  /*cdb0*/  FADD R222, R135, R222 ;  /* 0x000000de87de7221 */ /* 0x000fe20000000000 */
[----:B------:R-:W-:Y:S01]  /*cdc0*/  FADD R215, R142, R215 ;  /* 0x000000d78ed77221 */ /* 0x000fe20000000000 */
[----:B------:R-:W-:Y:S01]  /*cdd0*/  FADD R221, R136, R221 ;  /* 0x000000dd88dd7221 */ /* 0x000fe20000000000 */
[----:B-1----:R-:W4:Y:S01]  /*cde0*/  LDL.LU R0, [R1+0x210] ;  /* 0x0002100001007983 */ /* 0x002f220000300800 */
[----:B------:R-:W-:Y:S01]  /*cdf0*/  FADD R214, R143, R214 ;  /* 0x000000d68fd67221 */ /* 0x000fe20000000000 */
[----:B------:R-:W-:Y:S01]  /*ce00*/  FADD R220, R137, R220 ;  /* 0x000000dc89dc7221 */ /* 0x000fe20000000000 */
[----:B------:R-:W-:Y:S01]  /*ce10*/  FADD R213, R144, R213 ;  /* 0x000000d590d57221 */ /* 0x000fe20000000000 */
[----:B------:R-:W4:Y:S01]  /*ce20*/  LDL.LU R119, [R1+0x1bc] ;  /* 0x0001bc0001777983 */ /* 0x000f220000300800 */
[----:B------:R-:W-:Y:S01]  /*ce30*/  FADD R219, R138, R219 ;  /* 0x000000db8adb7221 */ /* 0x000fe20000000000 */
[----:B------:R-:W-:Y:S01]  /*ce40*/  FADD R212, R145, R212 ;  /* 0x000000d491d47221 */ /* 0x000fe20000000000 */
[----:B------:R-:W-:Y:S01]  /*ce50*/  FADD R218, R139, R218 ;  /* 0x000000da8bda7221 */ /* 0x000fe20000000000 */
[----:B------:R-:W4:Y:S01]  /*ce60*/  LDL.LU R2, [R1+0x214] ;  /* 0x0002140001027983 */ /* 0x000f220000300800 */
[----:B------:R-:W-:Y:S01]  /*ce70*/  FADD R211, R146, R211 ;  /* 0x000000d392d37221 */ /* 0x000fe20000000000 */
[----:B---3--:R-:W-:Y:S01]  /*ce80*/  FADD R206, R151, R206 ;  /* 0x000000ce97ce7221 */ /* 0x008fe20000000000 */
[----:B------:R-:W-:Y:S01]  /*ce90*/  FADD R210, R147, R210 ;  /* 0x000000d293d27221 */ /* 0x000fe20000000000 */
[----:B------:R-:W3:Y:S01]  /*cea0*/  LDL.LU R120, [R1+0x1c0] ;  /* 0x0001c00001787983 */ /* 0x000ee20000300800 */
[----:B--2---:R-:W-:Y:S01]  /*ceb0*/  FADD R207, R150, R207 ;  /* 0x000000cf96cf7221 */ /* 0x004fe20000000000 */
[----:B------:R-:W-:-:S02]  /*cec0*/  FADD R209, R148, R209 ;  /* 0x000000d194d17221 */ /* 0x000fc40000000000 */
[----:B0-----:R-:W3:Y:S04]  /*ced0*/  LDL.LU R3, [R1+0x218] ;  /* 0x0002180001037983 */ /* 0x001ee80000300800 */
[----:B------:R-:W2:Y:S04]  /*cee0*/  LDL.LU R121, [R1+0x1c4] ;  /* 0x0001c40001797983 */ /* 0x000ea80000300800 */
        /* <DEDUP_REMOVED lines=28> */
[----:B------:R-:W2:Y:S01]  /*d0b0*/  LDL.LU R148, [R1+0x254] ;  /* 0x0002540001947983 */ /* 0x000ea20000300800 */
[----:B-----5:R-:W-:-:S03]  /*d0c0*/  FADD R149, R117, R149 ;  /* 0x0000009575957221 */ /* 0x020fc60000000000 */
[----:B------:R-:W5:Y:S04]  /*d0d0*/  LDL.LU R117, [R1+0x500] ;  /* 0x0005000001757983 */ /* 0x000f680000300800 */
[----:B------:R0:W-:Y:S04]  /*d0e0*/  STL [R1+0x20c], R149 ;  /* 0x00020c9501007387 */ /* 0x0001e80000100800 */
[----:B0-----:R-:W5:Y:S01]  /*d0f0*/  LDL.LU R149, [R1+0x258] ;  /* 0x0002580001957983 */ /* 0x001f620000300800 */
[----:B----4-:R-:W-:-:S03]  /*d100*/  FADD R0, R118, R0 ;  /* 0x0000000076007221 */ /* 0x010fc60000000000 */
[----:B------:R-:W4:Y:S01]  /*d110*/  LDL.LU R118, [R1+0x4fc] ;  /* 0x0004fc0001767983 */ /* 0x000f220000300800 */
[----:B------:R-:W-:-:S03]  /*d120*/  FADD R2, R119, R2 ;  /* 0x0000000277027221 */ /* 0x000fc60000000000 */
[----:B------:R0:W-:Y:S01]  /*d130*/  STL [R1+0x210], R0 ;  /* 0x0002100001007387 */ /* 0x0001e20000100800 */
[----:B---3--:R-:W-:-:S03]  /*d140*/  FADD R3, R120, R3 ;  /* 0x0000000378037221 */ /* 0x008fc60000000000 */
[----:B0-----:R-:W3:Y:S04]  /*d150*/  LDL.LU R0, [R1+0x25c] ;  /* 0x00025c0001007983 */ /* 0x001ee80000300800 */
[----:B------:R-:W4:Y:S01]  /*d160*/  LDL.LU R119, [R1+0x4f8] ;  /* 0x0004f80001777983 */ /* 0x000f220000300800 */
[----:B--2---:R-:W-:-:S03]  /*d170*/  FADD R122, R121, R122 ;  /* 0x0000007a797a7221 */ /* 0x004fc60000000000 */
[----:B------:R0:W-:Y:S01]  /*d180*/  STL [R1+0x214], R2 ;  /* 0x0002140201007387 */ /* 0x0001e20000100800 */
[----:B------:R-:W-:-:S03]  /*d190*/  FADD R124, R123, R124 ;  /* 0x0000007c7b7c7221 */ /* 0x000fc60000000000 */
[----:B0-----:R-:W2:Y:S04]  /*d1a0*/  LDL.LU R2, [R1+0x260] ;  /* 0x0002600001027983 */ /* 0x001ea80000300800 */
[----:B------:R-:W4:Y:S04]  /*d1b0*/  LDL.LU R120, [R1+0x4f4] ;  /* 0x0004f40001787983 */ /* 0x000f280000300800 */
[----:B------:R0:W-:Y:S01]  /*d1c0*/  STL [R1+0x218], R3 ;  /* 0x0002180301007387 */ /* 0x0001e20000100800 */
[----:B------:R-:W-:Y:S01]  /*d1d0*/  FADD R126, R125, R126 ;  /* 0x0000007e7d7e7221 */ /* 0x000fe20000000000 */
[----:B------:R-:W-:-:S02]  /*d1e0*/  FADD R128, R127, R128 ;  /* 0x000000807f807221 */ /* 0x000fc40000000000 */
[----:B0-----:R-:W4:Y:S04]  /*d1f0*/  LDL.LU R3, [R1+0x264] ;  /* 0x0002640001037983 */ /* 0x001f280000300800 */
[----:B------:R-:W4:Y:S04]  /*d200*/  LDL.LU R121, [R1+0x4f0] ;  /* 0x0004f00001797983 */ /* 0x000f280000300800 */
[----:B------:R0:W-:Y:S01]  /*d210*/  STL [R1+0x21c], R122 ;  /* 0x00021c7a01007387 */ /* 0x0001e20000100800 */
[----:B------:R-:W-:-:S03]  /*d220*/  FADD R130, R129, R130 ;  /* 0x0000008281827221 */ /* 0x000fc60000000000 */
        /* <DEDUP_REMOVED lines=42> */
[----:B------:R0:W-:Y:S04]  /*d4d0*/  STL [R1+0x248], R145 ;  /* 0x0002489101007387 */ /* 0x0001e80000100800 */
[----:B0-----:R-:W4:Y:S04]  /*d4e0*/  LDL.LU R145, [R1+0x27c] ;  /* 0x00027c0001917983 */ /* 0x001f280000300800 */
[----:B------:R-:W4:Y:S04]  /*d4f0*/  LDL.LU R139, [R1+0x4a8] ;  /* 0x0004a800018b7983 */ /* 0x000f280000300800 */
[----:B------:R0:W-:Y:S04]  /*d500*/  STL [R1+0x24c], R146 ;  /* 0x00024c9201007387 */ /* 0x0001e80000100800 */
[----:B0-----:R-:W4:Y:S04]  /*d510*/  LDL.LU R146, [R1+0x280] ;  /* 0x0002800001927983 */ /* 0x001f280000300800 */
[----:B------:R0:W-:Y:S01]  /*d520*/  STL [R1+0x250], R147 ;  /* 0x0002509301007387 */ /* 0x0001e20000100800 */
[----:B-----5:R-:W-:-:S03]  /*d530*/  FADD R149, R24, R149 ;  /* 0x0000009518957221 */ /* 0x020fc60000000000 */
[----:B0-----:R-:W5:Y:S04]  /*d540*/  LDL.LU R147, [R1+0x284] ;  /* 0x0002840001937983 */ /* 0x001f680000300800 */
[----:B------:R0:W-:Y:S04]  /*d550*/  STL [R1+0x254], R148 ;  /* 0x0002549401007387 */ /* 0x0001e80000100800 */
[----:B0-----:R-:W5:Y:S04]  /*d560*/  LDL.LU R148, [R1+0x288] ;  /* 0x0002880001947983 */ /* 0x001f680000300800 */
[----:B------:R0:W-:Y:S04]  /*d570*/  STL [R1+0x258], R149 ;  /* 0x0002589501007387 */ /* 0x0001e80000100800 */
[----:B0-----:R-:W5:Y:S04]  /*d580*/  LDL.LU R149, [R1+0x28c] ;  /* 0x00028c0001957983 */ /* 0x001f680000300800 */
[----:B------:R-:W5:Y:S04]  /*d590*/  LDL.LU R150, [R1+0x290] ;  /* 0x0002900001967983 */ /* 0x000f680000300800 */
[----:B------:R-:W5:Y:S01]  /*d5a0*/  LDL.LU R151, [R1+0x294] ;  /* 0x0002940001977983 */ /* 0x000f620000300800 */
[----:B---3--:R-:W-:Y:S01]  /*d5b0*/  FADD R0, R25, R0 ;  /* 0x0000000019007221 */ /* 0x008fe20000000000 */
[----:B--2---:R-:W-:-:S04]  /*d5c0*/  FADD R2, R26, R2 ;  /* 0x000000021a027221 */ /* 0x004fc80000000000 */
[----:B------:R0:W-:Y:S01]  /*d5d0*/  STL [R1+0x25c], R0 ;  /* 0x00025c0001007387 */ /* 0x0001e20000100800 */
[----:B----4-:R-:W-:-:S03]  /*d5e0*/  FADD R3, R27, R3 ;  /* 0x000000031b037221 */ /* 0x010fc60000000000 */
[----:B------:R-:W2:Y:S04]  /*d5f0*/  LDL.LU R27, [R1+0x2c8] ;  /* 0x0002c800011b7983 */ /* 0x000ea80000300800 */
[----:B------:R1:W-:Y:S04]  /*d600*/  STL [R1+0x260], R2 ;  /* 0x0002600201007387 */ /* 0x0003e80000100800 */
[----:B------:R-:W3:Y:S04]  /*d610*/  LDL.LU R26, [R1+0x2cc] ;  /* 0x0002cc00011a7983 */ /* 0x000ee80000300800 */
[----:B------:R-:W4:Y:S04]  /*d620*/  LDL.LU R25, [R1+0x2d0] ;  /* 0x0002d00001197983 */ /* 0x000f280000300800 */
[----:B------:R1:W-:Y:S04]  /*d630*/  STL [R1+0x264], R3 ;  /* 0x0002640301007387 */ /* 0x0003e80000100800 */
[----:B------:R-:W4:Y:S04]  /*d640*/  LDL.LU R24, [R1+0x2d4] ;  /* 0x0002d40001187983 */ /* 0x000f280000300800 */
[----:B0-----:R-:W4:Y:S04]  /*d650*/  LDL.LU R0, [R1+0x2d8] ;  /* 0x0002d80001007983 */ /* 0x001f280000300800 */
[----:B-1----:R-:W4:Y:S04]  /*d660*/  LDL.LU R2, [R1+0x2dc] ;  /* 0x0002dc0001027983 */ /* 0x002f280000300800 */
[----:B------:R-:W4:Y:S01]  /*d670*/  LDL.LU R3, [R1+0x2e0] ;  /* 0x0002e00001037983 */ /* 0x000f220000300800 */
[----:B------:R-:W-:-:S05]  /*d680*/  FADD R140, R28, R140 ;  /* 0x0000008c1c8c7221 */ /* 0x000fca0000000000 */
[----:B------:R0:W-:Y:S04]  /*d690*/  STL [R1+0x268], R140 ;  /* 0x0002688c01007387 */ /* 0x0001e80000100800 */
[----:B0-----:R-:W4:Y:S01]  /*d6a0*/  LDL.LU R140, [R1+0x4a4] ;  /* 0x0004a400018c7983 */ /* 0x001f220000300800 */
[----:B------:R-:W-:-:S03]  /*d6b0*/  FADD R141, R29, R141 ;  /* 0x0000008d1d8d7221 */ /* 0x000fc60000000000 */
[----:B------:R-:W4:Y:S04]  /*d6c0*/  LDL.LU R28, [R1+0x2c4] ;  /* 0x0002c400011c7983 */ /* 0x000f280000300800 */
        /* <DEDUP_REMOVED lines=20> */
[----:B------:R0:W-:Y:S01]  /*d810*/  STL [R1+0x280], R146 ;  /* 0x0002809201007387 */ /* 0x0001e20000100800 */
[----:B-----5:R-:W-:-:S03]  /*d820*/  FADD R147, R35, R147 ;  /* 0x0000009323937221 */ /* 0x020fc60000000000 */
[----:B0-----:R-:W5:Y:S04]  /*d830*/  LDL.LU R146, [R1+0x48c] ;  /* 0x00048c0001927983 */ /* 0x001f680000300800 */
[----:B------:R-:W5:Y:S04]  /*d840*/  LDL.LU R34, [R1+0x2ac] ;  /* 0x0002ac0001227983 */ /* 0x000f680000300800 */
[----:B------:R0:W-:Y:S01]  /*d850*/  STL [R1+0x284], R147 ;  /* 0x0002849301007387 */ /* 0x0001e20000100800 */
[----:B------:R-:W-:-:S03]  /*d860*/  FADD R148, R36, R148 ;  /* 0x0000009424947221 */ /* 0x000fc60000000000 */
[----:B0-----:R-:W5:Y:S04]  /*d870*/  LDL.LU R147, [R1+0x488] ;  /* 0x0004880001937983 */ /* 0x001f680000300800 */
[----:B------:R-:W5:Y:S01]  /*d880*/  LDL.LU R35, [R1+0x2a8] ;  /* 0x0002a80001237983 */ /* 0x000f620000300800 */
[----:B------:R-:W-:-:S03]  /*d890*/  FADD R149, R37, R149 ;  /* 0x0000009525957221 */ /* 0x000fc60000000000 */
[----:B------:R0:W-:Y:S01]  /*d8a0*/  STL [R1+0x288], R148 ;  /* 0x0002889401007387 */ /* 0x0001e20000100800 */
[----:B------:R-:W-:Y:S01]  /*d8b0*/  FADD R150, R38, R150 ;  /* 0x0000009626967221 */ /* 0x000fe20000000000 */
[----:B------:R-:W-:Y:S02]  /*d8c0*/  FADD R151, R39, R151 ;  /* 0x0000009727977221 */ /* 0x000fe40000000000 */
[----:B0-----:R-:W5:Y:S04]  /*d8d0*/  LDL.LU R148, [R1+0x484] ;  /* 0x0004840001947983 */ /* 0x001f680000300800 */
[----:B------:R-:W5:Y:S04]  /*d8e0*/  LDL.LU R36, [R1+0x2a4] ;  /* 0x0002a40001247983 */ /* 0x000f680000300800 */
[----:B------:R0:W-:Y:S04]  /*d8f0*/  STL [R1+0x28c], R149 ;  /* 0x00028c9501007387 */ /* 0x0001e80000100800 */
[----:B0-----:R-:W5:Y:S04]  /*d900*/  LDL.LU R149, [R1+0x480] ;  /* 0x0004800001957983 */ /* 0x001f680000300800 */
[----:B------:R-:W5:Y:S04]  /*d910*/  LDL.LU R37, [R1+0x2a0] ;  /* 0x0002a00001257983 */ /* 0x000f680000300800 */
[----:B------:R0:W-:Y:S04]  /*d920*/  STL [R1+0x290], R150 ;  /* 0x0002909601007387 */ /* 0x0001e80000100800 */
[----:B0-----:R-:W5:Y:S04]  /*d930*/  LDL.LU R150, [R1+0x47c] ;  /* 0x00047c0001967983 */ /* 0x001f680000300800 */
[----:B------:R-:W5:Y:S04]  /*d940*/  LDL.LU R38, [R1+0x29c] ;  /* 0x00029c0001267983 */ /* 0x000f680000300800 */
[----:B------:R0:W-:Y:S04]  /*d950*/  STL [R1+0x294], R151 ;  /* 0x0002949701007387 */ /* 0x0001e80000100800 */
[----:B0-----:R-:W5:Y:S04]  /*d960*/  LDL.LU R151, [R1+0x478] ;  /* 0x0004780001977983 */ /* 0x001f680000300800 */
[----:B------:R-:W5:Y:S01]  /*d970*/  LDL.LU R39, [R1+0x298] ;  /* 0x0002980001277983 */ /* 0x000f620000300800 */
[----:B--2---:R-:W-:Y:S01]  /*d980*/  FADD R27, R52, R27 ;  /* 0x0000001b341b7221 */ /* 0x004fe20000000000 */
[----:B---3--:R-:W-:Y:S01]  /*d990*/  FADD R26, R53, R26 ;  /* 0x0000001a351a7221 */ /* 0x008fe20000000000 */
[----:B----4-:R-:W-:Y:S01]  /*d9a0*/  FADD R25, R54, R25 ;  /* 0x0000001936197221 */ /* 0x010fe20000000000 */
[----:B------:R-:W-:Y:S01]  /*d9b0*/  FADD R24, R55, R24 ;  /* 0x0000001837187221 */ /* 0x000fe20000000000 */
        /* <DEDUP_REMOVED lines=9> */
[----:B-----5:R-:W-:Y:S01]  /*da50*/  FADD R34, R45, R34 ;  /* 0x000000222d227221 */ /* 0x020fe20000000000 */
[----:B------:R-:W-:Y:S01]  /*da60*/  FADD R35, R44, R35 ;  /* 0x000000232c237221 */ /* 0x000fe20000000000 */
[----:B------:R-:W-:Y:S01]  /*da70*/  FADD R36, R43, R36 ;  /* 0x000000242b247221 */ /* 0x000fe20000000000 */
[----:B------:R-:W-:Y:S01]  /*da80*/  FADD R37, R42, R37 ;  /* 0x000000252a257221 */ /* 0x000fe20000000000 */
[----:B------:R-:W-:Y:S01]  /*da90*/  FADD R38, R41, R38 ;  /* 0x0000002629267221 */ /* 0x000fe20000000000 */
[----:B------:R-:W-:-:S05]  /*daa0*/  FADD R39, R40, R39 ;  /* 0x0000002728277221 */ /* 0x000fca0000000000 */
[----:B------:R0:W-:Y:S04]  /*dab0*/  STL [R1+0x298], R39 ;  /* 0x0002982701007387 */ /* 0x0001e80000100800 */
        /* <DEDUP_REMOVED lines=15> */
[----:B------:R-:W5:Y:S04]  /*dbb0*/  LDL.LU R51, [R1+0x2e4] ;  /* 0x0002e40001337983 */ /* 0x000f680000300800 */
[----:B------:R5:W-:Y:S04]  /*dbc0*/  STL [R1+0x2d8], R0 ;  /* 0x0002d80001007387 */ /* 0x000be80000100800 */
[----:B------:R-:W5:Y:S04]  /*dbd0*/  LDL.LU R50, [R1+0x2e8] ;  /* 0x0002e80001327983 */ /* 0x000f680000300800 */
[----:B------:R5:W-:Y:S04]  /*dbe0*/  STL [R1+0x2dc], R2 ;  /* 0x0002dc0201007387 */ /* 0x000be80000100800 */
[----:B------:R-:W5:Y:S04]  /*dbf0*/  LDL.LU R49, [R1+0x2ec] ;  /* 0x0002ec0001317983 */ /* 0x000f680000300800 */
[----:B------:R5:W-:Y:S04]  /*dc00*/  STL [R1+0x2e0], R3 ;  /* 0x0002e00301007387 */ /* 0x000be80000100800 */
[----:B------:R-:W5:Y:S04]  /*dc10*/  LDL.LU R48, [R1+0x2f0] ;  /* 0x0002f00001307983 */ /* 0x000f680000300800 */
        /* <DEDUP_REMOVED lines=8> */
[----:B0-----:R-:W5:Y:S04]  /*dca0*/  LDL.LU R39, [R1+0x314] ;  /* 0x0003140001277983 */ /* 0x001f680000300800 */
[----:B-1----:R-:W5:Y:S04]  /*dcb0*/  LDL.LU R38, [R1+0x318] ;  /* 0x0003180001267983 */ /* 0x002f680000300800 */
[----:B--2---:R-:W2:Y:S04]  /*dcc0*/  LDL.LU R37, [R1+0x31c] ;  /* 0x00031c0001257983 */ /* 0x004ea80000300800 */
[----:B---3--:R-:W3:Y:S04]  /*dcd0*/  LDL.LU R36, [R1+0x320] ;  /* 0x0003200001247983 */ /* 0x008ee80000300800 */
[----:B----4-:R-:W4:Y:S04]  /*dce0*/  LDL.LU R35, [R1+0x324] ;  /* 0x0003240001237983 */ /* 0x010f280000300800 */
[----:B-----5:R-:W5:Y:S04]  /*dcf0*/  LDL.LU R34, [R1+0x328] ;  /* 0x0003280001227983 */ /* 0x020f680000300800 */
        /* <DEDUP_REMOVED lines=12> */
[----:B------:R-:W5:Y:S01]  /*ddc0*/  LDL.LU R3, [R1+0x35c] ;  /* 0x00035c0001037983 */ /* 0x000f620000300800 */
[----:B------:R-:W-:Y:S01]  /*ddd0*/  FADD R51, R59, R51 ;  /* 0x000000333b337221 */ /* 0x000fe20000000000 */
[----:B------:R-:W-:-:S04]  /*dde0*/  FADD R50, R60, R50 ;  /* 0x000000323c327221 */ /* 0x000fc80000000000 */
        /* <DEDUP_REMOVED lines=25> */
[----:B--2---:R-:W-:-:S03]  /*df80*/  FADD R37, R73, R37 ;  /* 0x0000002549257221 */ /* 0x004fc60000000000 */
[----:B------:R2:W-:Y:S01]  /*df90*/  STL [R1+0x318], R38 ;  /* 0x0003182601007387 */ /* 0x0005e20000100800 */
[----:B---3--:R-:W-:-:S03]  /*dfa0*/  FADD R36, R74, R36 ;  /* 0x000000244a247221 */ /* 0x008fc60000000000 */
[----:B------:R3:W-:Y:S01]  /*dfb0*/  STL [R1+0x31c], R37 ;  /* 0x00031c2501007387 */ /* 0x0007e20000100800 */
[----:B----4-:R-:W-:-:S03]  /*dfc0*/  FADD R35, R75, R35 ;  /* 0x000000234b237221 */ /* 0x010fc60000000000 */
[----:B------:R4:W-:Y:S01]  /*dfd0*/  STL [R1+0x320], R36 ;  /* 0x0003202401007387 */ /* 0x0009e20000100800 */
[----:B-----5:R-:W-:-:S03]  /*dfe0*/  FADD R34, R76, R34 ;  /* 0x000000224c227221 */ /* 0x020fc60000000000 */
        /* <DEDUP_REMOVED lines=24> */
[----:B0-----:R-:W5:Y:S01]  /*e170*/  LDL.LU R51, [R1+0x360] ;  /* 0x0003600001337983 */ /* 0x001f620000300800 */
[----:B------:R-:W-:-:S03]  /*e180*/  FADD R3, R89, R3 ;  /* 0x0000000359037221 */ /* 0x000fc60000000000 */
[----:B------:R0:W-:Y:S04]  /*e190*/  STL [R1+0x354], R0 ;  /* 0x0003540001007387 */ /* 0x0001e80000100800 */
[----:B-1----:R-:W5:Y:S04]  /*e1a0*/  LDL.LU R50, [R1+0x364] ;  /* 0x0003640001327983 */ /* 0x002f680000300800 */
        /* <DEDUP_REMOVED lines=181> */
[----:B------:R-:W-:Y:S01]  /*ed00*/  FADD R2, R150, R2 ;  /* 0x0000000296027221 */ /* 0x000fe20000000000 */
[----:B------:R-:W-:-:S05]  /*ed10*/  FADD R3, R3, R151 ;  /* 0x0000009703037221 */ /* 0x000fca0000000000 */
[----:B------:R0:W-:Y:S04]  /*ed20*/  STL [R1+0x454], R3 ;  /* 0x0004540301007387 */ /* 0x0001e80000100800 */
[----:B------:R0:W-:Y:S04]  /*ed30*/  STL [R1+0x44c], R0 ;  /* 0x00044c0001007387 */ /* 0x0001e80000100800 */
[----:B------:R0:W-:Y:S02]  /*ed40*/  STL [R1+0x450], R2 ;  /* 0x0004500201007387 */ /* 0x0001e40000100800 */
.L_x_33:
[----:B0-----:R-:W0:Y:S02]  /*ed50*/  LDC R0, c[0x0][0x28c] ;  /* 0x0000a300ff007b82 */ /* 0x001e240000000800 */
[----:B0-----:R-:W-:-:S13]  /*ed60*/  ISETP.GE.AND P0, PT, R0, 0x1, PT ;  /* 0x000000010000780c */ /* 0x001fda0003f06270 */
[----:B------:R-:W-:Y:S05]  /*ed70*/  @!P0 BRA `(.L_x_34) ;  /* 0x0000000000648947 */ /* 0x000fea0003800000 */
[----:B------:R-:W-:-:S06]  /*ed80*/  UISETP.NE.AND UP0, UPT, UR24, 0x3, UPT ;  /* 0x000000031800788c */ /* 0x000fcc000bf05270 */
[----:B------:R-:W-:-:S13]  /*ed90*/  PLOP3.LUT P0, PT, PT, PT, UP0, 0x80, 0x0 ;  /* 0x000000000000781c */ /* 0x000fda0003f0f008 */
[----:B------:R-:W-:Y:S05]  /*eda0*/  @!P0 BRA `(.L_x_35) ;  /* 0x0000000000048947 */ /* 0x000fea0003800000 */
[----:B------:R-:W-:Y:S01]  /*edb0*/  BPT.TRAP 0x1 ;  /* 0x000000040000795c */ /* 0x000fe20000300000 */
.L_x_35:
[----:B------:R-:W4:Y:S01]  /*edc0*/  LDL R0, [R1+0x458] ;  /* 0x0004580001007983 */ /* 0x000f220000100800 */
[----:B------:R-:W-:Y:S01]  /*edd0*/  BSSY B0, `(.L_x_36) ;  /* 0x000000f000007945 */ /* 0x000fe20003800000 */
[----:B----4-:R-:W-:-:S13]  /*ede0*/  ISETP.NE.AND P0, PT, R0, RZ, PT ;  /* 0x000000ff0000720c */ /* 0x010fda0003f05270 */
[----:B------:R-:W-:Y:S05]  /*edf0*/  @!P0 BRA `(.L_x_37) ;  /* 0x0000000000308947 */ /* 0x000fea0003800000 */
[----:B------:R-:W4:Y:S01]  /*ee00*/  LDL R2, [R1+0x45c] ;  /* 0x00045c0001027983 */ /* 0x000f220000100800 */
[----:B------:R-:W-:-:S04]  /*ee10*/  UISETP.LT.AND UP0, UPT, UR9, 0x1, UPT ;  /* 0x000000010900788c */ /* 0x000fc8000bf01270 */
[----:B------:R-:W-:-:S04]  /*ee20*/  USEL UR8, UR9, 0x1, UP0 ;  /* 0x0000000109087887 */ /* 0x000fc80008000000 */
[----:B------:R-:W-:-:S04]  /*ee30*/  UIADD3 UR8, UR5, UR9, -UR8 ;  /* 0x0000000905087290 */ /* 0x000fc8000fffe808 */
[----:B------:R-:W-:-:S04]  /*ee40*/  UIMAD.WIDE.U32 UR6, UR8, -0x45d1745d, URZ ;  /* 0xba2e8ba3080678a5 */ /* 0x000fc8000f8e003f */
[----:B------:R-:W-:-:S04]  /*ee50*/  USHF.R.U32.HI UR6, URZ, 0x3, UR7 ;  /* 0x000000033f067899 */ /* 0x000fc80008011607 */
[----:B------:R-:W-:-:S04]  /*ee60*/  UIMAD UR8, UR6, -0xb, UR8 ;  /* 0xfffffff5060878a4 */ /* 0x000fc8000f8e0208 */
[----:B------:R-:W-:-:S04]  /*ee70*/  ULEA UR8, UR8, UR11, 0x3 ;  /* 0x0000000b08087291 */ /* 0x000fc8000f8e183f */
[----:B------:R-:W-:-:S06]  /*ee80*/  UIADD3 UR8, UR8, 0x58, URZ ;  /* 0x0000005808087890 */ /* 0x000fcc000fffe03f */
[----:B------:R-:W-:-:S05]  /*ee90*/  IMAD.U32 R0, RZ, RZ, UR8 ;  /* 0x00000008ff007e24 */ /* 0x000fca000f8e00ff */
[----:B----4-:R-:W-:-:S04]  /*eea0*/  PRMT R0, R2, 0x654, R0 ;  /* 0x0000065402007816 */ /* 0x010fc80000000000 */
[----:B------:R0:W-:Y:S03]  /*eeb0*/  SYNCS.ARRIVE.TRANS64.RED.A1T0 RZ, [R0+URZ], RZ ;  /* 0x000000ff00ff79a7 */ /* 0x0001e6000810043f */
.L_x_37:
[----:B------:R-:W-:Y:S05]  /*eec0*/  BSYNC B0 ;  /* 0x0000000000007941 */ /* 0x000fea0003800000 */
.L_x_36:
[----:B------:R-:W-:-:S06]  /*eed0*/  UISETP.GT.U32.AND UP0, UPT, UR13, 0x1, UPT ;  /* 0x000000010d00788c */ /* 0x000fcc000bf04070 */
[----:B------:R-:W-:-:S13]  /*eee0*/  PLOP3.LUT P0, PT, PT, PT, UP0, 0x80, 0x0 ;  /* 0x000000000000781c */ /* 0x000fda0003f0f008 */
[----:B------:R-:W-:Y:S05]  /*eef0*/  @P0 BRA `(.L_x_34) ;  /* 0x0000000000040947 */ /* 0x000fea0003800000 */
[----:B------:R-:W-:Y:S01]  /*ef00*/  BPT.TRAP 0x1 ;  /* 0x000000040000795c */ /* 0x000fe20000300000 */
.L_x_34:
[----:B------:R-:W4:Y:S01]  /*ef10*/  LDL.LU R25, [R1+0x468] ;  /* 0x0004680001197983 */ /* 0x000f220000300800 */
[----:B------:R-:W5:Y:S01]  /*ef20*/  LDC R2, c[0x0][0x288] ;  /* 0x0000a200ff027b82 */ /* 0x000f620000000800 */
[----:B------:R-:W0:Y:S01]  /*ef30*/  S2R R3, SR_TID.X ;  /* 0x0000000000037919 */ /* 0x000e220000002100 */
[----:B------:R-:W-:Y:S02]  /*ef40*/  UIADD3 UR11, UR9, UR5, URZ ;  /* 0x00000005090b7290 */ /* 0x000fe4000fffe03f */
[----:B------:R-:W-:Y:S01]  /*ef50*/  USHF.R.S32.HI UR12, URZ, 0x1f, UR10 ;  /* 0x0000001f3f0c7899 */ /* 0x000fe2000801140a */
[----:B------:R-:W2:Y:S01]  /*ef60*/  LDL.LU R24, [R1+0x46c] ;  /* 0x00046c0001187983 */ /* 0x000ea20000300800 */
[----:B------:R-:W-:Y:S01]  /*ef70*/  UISETP.GT.U32.AND UP0, UPT, UR11, 0xa, UPT ;  /* 0x0000000a0b00788c */ /* 0x000fe2000bf04070 */
[----:B------:R-:W-:Y:S01]  /*ef80*/  IMAD.MOV.U32 R35, RZ, RZ, -0x1 ;  /* 0xffffffffff237424 */ /* 0x000fe200078e00ff */
[----:B------:R-:W-:Y:S01]  /*ef90*/  ULDC.64 UR14, c[0x0][0x5d0] ;  /* 0x00017400000e7ab9 */ /* 0x000fe20000000a00 */
[----:B------:R-:W-:Y:S01]  /*efa0*/  ULDC UR6, c[0x0][0x284] ;  /* 0x0000a10000067ab9 */ /* 0x000fe20000000800 */
[----:B------:R-:W-:-:S02]  /*efb0*/  UIMAD UR5, UR12, UR14, URZ ;  /* 0x0000000e0c0572a4 */ /* 0x000fc4000f8e023f */
[----:B------:R-:W-:Y:S02]  /*efc0*/  UISETP.LT.U32.AND UP0, UPT, UR9, 0xb, UP0 ;  /* 0x0000000b0900788c */ /* 0x000fe40008701070 */
[----:B------:R-:W-:Y:S02]  /*efd0*/  UISETP.GE.U32.AND UP1, UPT, UR9, 0xb, UPT ;  /* 0x0000000b0900788c */ /* 0x000fe4000bf26070 */
[----:B------:R-:W-:Y:S02]  /*efe0*/  UIMAD UR8, UR10, UR15, UR5 ;  /* 0x0000000f0a0872a4 */ /* 0x000fe4000f8e0205 */
[----:B------:R-:W-:-:S04]  /*eff0*/  USEL UR5, URZ, 0x1, !UP0 ;  /* 0x000000013f057887 */ /* 0x000fc8000c000000 */
[----:B------:R-:W-:Y:S01]  /*f000*/  ULOP3.LUT UR4, UR4, UR5, URZ, 0x3c, !UPT ;  /* 0x0000000504047292 */ /* 0x000fe2000f8e3c3f */
[C---:B0-----:R-:W-:Y:S01]  /*f010*/  LOP3.LUT R0, R3.reuse, 0x3, RZ, 0xc0, !PT ;  /* 0x0000000303007812 */ /* 0x041fe200078ec0ff */
[----:B------:R-:W-:Y:S01]  /*f020*/  IMAD.SHL.U32 R27, R3, 0x2, RZ ;  /* 0x00000002031b7824 */ /* 0x000fe200078e00ff */
[----:B------:R-:W-:-:S03]  /*f030*/  SHF.R.U32.HI R28, RZ, 0x7, R3 ;  /* 0x00000007ff1c7819 */ /* 0x000fc60000011603 */
[----:B-----5:R-:W-:Y:S01]  /*f040*/  IMAD R0, R0, -0x2, R2 ;  /* 0xfffffffe00007824 */ /* 0x020fe200078e0202 */
[----:B------:R-:W-:-:S05]  /*f050*/  LOP3.LUT R28, R28, 0x1, RZ, 0xc0, !PT ;  /* 0x000000011c1c7812 */ /* 0x000fca00078ec0ff */
[----:B------:R-:W-:Y:S02]  /*f060*/  IMAD.SHL.U32 R29, R28, 0x40, RZ ;  /* 0x000000401c1d7824 */ /* 0x000fe400078e00ff */
[----:B----4-:R-:W-:-:S04]  /*f070*/  IMAD.SHL.U32 R26, R25, 0x200, RZ ;  /* 0x00000200191a7824 */ /* 0x010fc800078e00ff */
[----:B------:R-:W-:Y:S01]  /*f080*/  IMAD.IADD R0, R0, 0x1, -R26 ;  /* 0x0000000100007824 */ /* 0x000fe200078e0a1a */
[----:B------:R-:W-:Y:S02]  /*f090*/  ISETP.GE.AND P0, PT, R26, R2, PT ;  /* 0x000000021a00720c */ /* 0x000fe40003f06270 */
[----:B------:R-:W-:Y:S01]  /*f0a0*/  SHF.R.U32.HI R2, RZ, 0x2, R3 ;  /* 0x00000002ff027819 */ /* 0x000fe20000011603 */
[----:B--2---:R-:W-:Y:S01]  /*f0b0*/  IMAD.WIDE R30, R24, 0x80, RZ ;  /* 0x00000080181e7825 */ /* 0x004fe200078e02ff */
[----:B------:R-:W-:Y:S02]  /*f0c0*/  LOP3.LUT R3, R3, 0x60, RZ, 0xc0, !PT ;  /* 0x0000006003037812 */ /* 0x000fe400078ec0ff */
[----:B------:R-:W-:Y:S02]  /*f0d0*/  LOP3.LUT R2, R2, 0x7, RZ, 0xc0, !PT ;  /* 0x0000000702027812 */ /* 0x000fe400078ec0ff */
[----:B------:R-:W-:Y:S02]  /*f0e0*/  SHF.R.U32.HI R3, RZ, 0x1, R3 ;  /* 0x00000001ff037819 */ /* 0x000fe40000011603 */
[----:B------:R-:W-:-:S02]  /*f0f0*/  LOP3.LUT R29, R29, 0x40, R2, 0xe2, !PT ;  /* 0x000000401d1d7812 */ /* 0x000fc400078ee202 */
[----:B------:R-:W-:Y:S02]  /*f100*/  IADD3 R2, RZ, -R3, -R2 ;  /* 0x80000003ff027210 */ /* 0x000fe40007ffe802 */
[----:B------:R-:W-:Y:S02]  /*f110*/  LOP3.LUT R26, R26, 0x6, R27, 0xf8, !PT ;  /* 0x000000061a1a7812 */ /* 0x000fe400078ef81b */
[----:B------:R-:W-:Y:S01]  /*f120*/  LOP3.LUT R29, R30, R29, R3, 0xfe, !PT ;  /* 0x0000001d1e1d7212 */ /* 0x000fe200078efe03 */
[----:B------:R-:W-:Y:S01]  /*f130*/  IMAD R28, R28, -0x40, R2 ;  /* 0xffffffc01c1c7824 */ /* 0x000fe200078e0202 */
[----:B------:R-:W-:Y:S01]  /*f140*/  SHF.R.S32.HI R27, RZ, 0x1f, R26 ;  /* 0x0000001fff1b7819 */ /* 0x000fe2000001141a */
[----:B------:R-:W-:-:S05]  /*f150*/  IMAD.SHL.U32 R2, R24, 0x80, RZ ;  /* 0x0000008018027824 */ /* 0x000fca00078e00ff */
[C---:B------:R-:W-:Y:S02]  /*f160*/  ISETP.GE.OR P0, PT, R2.reuse, UR6, P0 ;  /* 0x0000000602007c0c */ /* 0x040fe40008706670 */
[----:B------:R-:W-:Y:S01]  /*f170*/  IADD3 R28, -R2, UR6, R28 ;  /* 0x00000006021c7c10 */ /* 0x000fe2000fffe11c */
[----:B------:R-:W-:Y:S01]  /*f180*/  UIMAD.WIDE.U32 UR6, UR11, -0x45d1745d, URZ ;  /* 0xba2e8ba30b0678a5 */ /* 0x000fe2000f8e003f */
[----:B------:R-:W-:-:S03]  /*f190*/  IMAD.U32 R2, RZ, RZ, UR14 ;  /* 0x0000000eff027e24 */ /* 0x000fc6000f8e00ff */
[----:B------:R-:W-:Y:S01]  /*f1a0*/  USHF.R.U32.HI UR6, URZ, 0x3, UR7 ;  /* 0x000000033f067899 */ /* 0x000fe20008011607 */
[----:B------:R-:W-:-:S03]  /*f1b0*/  IMAD.WIDE.U32 R2, R2, UR10, R26 ;  /* 0x0000000a02027c25 */ /* 0x000fc6000f8e001a */
[----:B------:R-:W-:Y:S01]  /*f1c0*/  UIMAD UR5, UR6, -0xb, UR11 ;  /* 0xfffffff5060578a4 */ /* 0x000fe2000f8e020b */
[----:B------:R-:W-:Y:S01]  /*f1d0*/  VIADD R3, R3, UR8 ;  /* 0x0000000803037c36 */ /* 0x000fe20008000000 */
[----:B------:R-:W-:Y:S01]  /*f1e0*/  @UP1 ULOP3.LUT UR4, UR4, 0x1, UR6, 0x78, !UPT ;  /* 0x0000000104041892 */ /* 0x000fe2000f8e7806 */
[----:B------:R-:W-:Y:S11]  /*f1f0*/  @P0 BRA `(.L_x_38) ;  /* 0x00000134004c0947 */ /* 0x000ff60003800000 */
[----:B------:R-:W0:Y:S01]  /*f200*/  LDC.64 R24, c[0x0][0x5c8] ;  /* 0x00017200ff187b82 */ /* 0x000e220000000a00 */
[----:B------:R-:W-:Y:S01]  /*f210*/  ULDC.64 UR6, c[0x0][0x5c0] ;  /* 0x0001700000067ab9 */ /* 0x000fe20000000a00 */
[----:B------:R-:W-:Y:S01]  /*f220*/  BSSY B0, `(.L_x_38) ;  /* 0x0001350000007945 */ /* 0x000fe20003800000 */
[-C--:B0-----:R-:W-:Y:S02]  /*f230*/  IMAD R34, R31, R24.reuse, RZ ;  /* 0x000000181f227224 */ /* 0x081fe400078e02ff */
[----:B------:R-:W-:-:S04]  /*f240*/  IMAD.WIDE.U32 R32, R29, R24, R2 ;  /* 0x000000181d207225 */ /* 0x000fc800078e0002 */
[----:B------:R-:W-:Y:S01]  /*f250*/  IMAD R3, R29, R25, R34 ;  /* 0x000000191d037224 */ /* 0x000fe200078e0222 */
[----:B------:R-:W-:Y:S02]  /*f260*/  IADD3 R2, P1, R32, UR6, RZ ;  /* 0x0000000620027c10 */ /* 0x000fe4000ff3e0ff */
[----:B------:R-:W-:Y:S01]  /*f270*/  LEA R32, P0, R24, R32, 0x3 ;  /* 0x0000002018207211 */ /* 0x000fe200078018ff */
[----:B------:R-:W-:-:S05]  /*f280*/  IMAD.IADD R3, R33, 0x1, R3 ;  /* 0x0000000121037824 */ /* 0x000fca00078e0203 */
[----:B------:R-:W-:Y:S02]  /*f290*/  LEA.HI.X R25, R24, R3, R25, 0x3, P0 ;  /* 0x0000000318197211 */ /* 0x000fe400000f1c19 */
[----:B------:R-:W-:Y:S02]  /*f2a0*/  FSETP.NEU.AND P0, PT, RZ, UR23, PT ;  /* 0x00000017ff007c0b */ /* 0x000fe4000bf0d000 */
[----:B------:R-:W-:Y:S02]  /*f2b0*/  IADD3 R24, P2, R32, UR6, RZ ;  /* 0x0000000620187c10 */ /* 0x000fe4000ff5e0ff */
[----:B------:R-:W-:Y:S02]  /*f2c0*/  IADD3.X R3, R3, UR7, RZ, P1, !PT ;  /* 0x0000000703037c10 */ /* 0x000fe40008ffe4ff */
[----:B------:R-:W-:-:S07]  /*f2d0*/  IADD3.X R25, R25, UR7, RZ, P2, !PT ;  /* 0x0000000719197c10 */ /* 0x000fce00097fe4ff */
[----:B------:R-:W-:Y:S05]  /*f2e0*/  @!P0 BRA `(.L_x_39) ;  /* 0x000000e000b48947 */ /* 0x000fea0003800000 */
[----:B------:R-:W-:Y:S01]  /*f2f0*/  ULDC.64 UR6, c[0x0][0x5b8] ;  /* 0x00016e0000067ab9 */ /* 0x000fe20000000a00 */
[----:B------:R-:W-:Y:S01]  /*f300*/  BSSY B1, `(.L_x_40) ;  /* 0x0000013000017945 */ /* 0x000fe20003800000 */
[----:B------:R-:W-:Y:S01]  /*f310*/  IMAD.U32 R32, RZ, RZ, UR6 ;  /* 0x00000006ff207e24 */ /* 0x000fe2000f8e00ff */
[----:B------:R-:W-:-:S03]  /*f320*/  UIMAD UR6, UR12, UR6, URZ ;  /* 0x000000060c0672a4 */ /* 0x000fc6000f8e023f */
[----:B------:R-:W-:Y:S01]  /*f330*/  IMAD.WIDE.U32 R26, R32, UR10, R26 ;  /* 0x0000000a201a7c25 */ /* 0x000fe2000f8e001a */
[----:B------:R-:W-:-:S03]  /*f340*/  UIMAD UR6, UR10, UR7, UR6 ;  /* 0x000000070a0672a4 */ /* 0x000fc6000f8e0206 */
[----:B------:R-:W-:Y:S01]  /*f350*/  IMAD.MOV.U32 R32, RZ, RZ, R26 ;  /* 0x000000ffff207224 */ /* 0x000fe200078e001a */
[----:B------:R-:W-:Y:S02]  /*f360*/  ULDC.64 UR10, c[0x0][0x5a8] ;  /* 0x00016a00000a7ab9 */ /* 0x000fe40000000a00 */
[----:B------:R-:W-:Y:S01]  /*f370*/  VIADD R33, R27, UR6 ;  /* 0x000000061b217c36 */ /* 0x000fe20008000000 */
[----:B------:R-:W-:Y:S02]  /*f380*/  ULDC.64 UR6, c[0x0][0x5b0] ;  /* 0x00016c0000067ab9 */ /* 0x000fe40000000a00 */
[----:B------:R-:W-:Y:S02]  /*f390*/  IMAD R34, R31, UR6, RZ ;  /* 0x000000061f227c24 */ /* 0x000fe4000f8e02ff */
[----:B------:R-:W-:-:S04]  /*f3a0*/  IMAD.WIDE.U32 R26, R29, UR6, R32 ;  /* 0x000000061d1a7c25 */ /* 0x000fc8000f8e0020 */
[----:B------:R-:W-:Y:S01]  /*f3b0*/  IMAD R34, R29, UR7, R34 ;  /* 0x000000071d227c24 */ /* 0x000fe2000f8e0222 */
[----:B------:R-:W-:-:S04]  /*f3c0*/  IADD3 R26, P0, R26, UR10, RZ ;  /* 0x0000000a1a1a7c10 */ /* 0x000fc8000ff1e0ff */
[--C-:B------:R-:W-:Y:S02]  /*f3d0*/  IADD3.X R27, R27, UR11, R34.reuse, P0, !PT ;  /* 0x0000000b1b1b7c10 */ /* 0x100fe400087fe422 */
[----:B------:R-:W-:Y:S02]  /*f3e0*/  ISETP.GE.AND P0, PT, R0, 0x1, PT ;  /* 0x000000010000780c */ /* 0x000fe40003f06270 */
[----:B------:R-:W-:Y:S02]  /*f3f0*/  PRMT R34, RZ, 0x7610, R34 ;  /* 0x00007610ff227816 */ /* 0x000fe40000000022 */
[----:B------:R-:W-:-:S13]  /*f400*/  ISETP.LT.OR P1, PT, R28, 0x1, !P0 ;  /* 0x000000011c00780c */ /* 0x000fda0004721670 */
[----:B------:R-:W-:Y:S05]  /*f410*/  @P1 BRA `(.L_x_41) ;  /* 0x0000000000041947 */ /* 0x000fea0003800000 */
[----:B------:R0:W5:Y:S02]  /*f420*/  LDG.E.U8 R34, desc[UR20][R26.64] ;  /* 0x000000141a227981 */ /* 0x000164000c1e1100 */
.L_x_41:
[----:B------:R-:W-:Y:S05]  /*f430*/  BSYNC B1 ;  /* 0x0000000000017941 */ /* 0x000fea0003800000 */
.L_x_40:
[----:B-----5:R-:W-:Y:S01]  /*f440*/  LOP3.LUT R34, R34, 0xff, RZ, 0xc0, !PT ;  /* 0x000000ff22227812 */ /* 0x020fe200078ec0ff */
[----:B------:R-:W-:Y:S03]  /*f450*/  BSSY B1, `(.L_x_42) ;  /* 0x000000c000017945 */ /* 0x000fe60003800000 */
[----:B------:R-:W-:-:S05]  /*f460*/  F2FP.F16.E4M3.UNPACK_B R34, R34 ;  /* 0x00000022ff22723e */ /* 0x000fca00020006ff */
[----:B------:R-:W-:-:S05]  /*f470*/  HADD2.F32 R34, -RZ, R34.H0_H0 ;  /* 0x20000022ff227230 */ /* 0x000fca0000004100 */
[----:B------:R-:W-:-:S04]  /*f480*/  FMUL R34, R34, UR23 ;  /* 0x0000001722227c20 */ /* 0x000fc80008400000 */
[----:B------:R-:W-:-:S05]  /*f490*/  FFMA R4, R4, UR22, R34 ;  /* 0x0000001604047c23 */ /* 0x000fca0008000022 */
[----:B------:R-:W-:-:S05]  /*f4a0*/  F2FP.SATFINITE.E4M3.F32.PACK_AB_MERGE_C R4, RZ, R4, RZ ;  /* 0x00000004ff04723e */ /* 0x000fca00048070ff */
[----:B------:R2:W-:Y:S01]  /*f4b0*/  @!P1 STG.E.U8 desc[UR20][R2.64], R4 ;  /* 0x0000000402009986 */ /* 0x0005e2000c101114 */
[----:B------:R-:W-:-:S04]  /*f4c0*/  ISETP.GE.AND P1, PT, R0, 0x2, PT ;  /* 0x000000020000780c */ /* 0x000fc80003f26270 */
[----:B------:R-:W-:Y:S02]  /*f4d0*/  ISETP.LT.OR P4, PT, R28, 0x1, !P1 ;  /* 0x000000011c00780c */ /* 0x000fe40004f81670 */
[----:B--2---:R-:W-:-:S11]  /*f4e0*/  PRMT R4, RZ, 0x7610, R4 ;  /* 0x00007610ff047816 */ /* 0x004fd60000000004 */
[----:B------:R-:W-:Y:S05]  /*f4f0*/  @P4 BRA `(.L_x_43) ;  /* 0x0000000000044947 */ /* 0x000fea0003800000 */
[----:B------:R2:W5:Y:S02]  /*f500*/  LDG.E.U8 R4, desc[UR20][R26.64+0x1] ;  /* 0x000001141a047981 */ /* 0x000564000c1e1100 */
.L_x_43:
[----:B------:R-:W-:Y:S05]  /*f510*/  BSYNC B1 ;  /* 0x0000000000017941 */ /* 0x000fea0003800000 */
.L_x_42:
[----:B-----5:R-:W-:Y:S01]  /*f520*/  LOP3.LUT R4, R4, 0xff, RZ, 0xc0, !PT ;  /* 0x000000ff04047812 */ /* 0x020fe200078ec0ff */
[----:B------:R-:W-:Y:S01]  /*f530*/  BSSY B1, `(.L_x_44) ;  /* 0x0000012000017945 */ /* 0x000fe20003800000 */
[----:B------:R-:W-:Y:S02]  /*f540*/  IADD3 R29, P2, R29, 0x8, RZ ;  /* 0x000000081d1d7810 */ /* 0x000fe40007f5e0ff */
[----:B------:R-:W-:Y:S02]  /*f550*/  F2FP.F16.E4M3.UNPACK_B R4, R4 ;  /* 0x00000004ff04723e */ /* 0x000fe400020006ff */
[----:B------:R-:W-:Y:S01]  /*f560*/  ISETP.LT.OR P0, PT, R28, 0x9, !P0 ;  /* 0x000000091c00780c */ /* 0x000fe20004701670 */
[----:B------:R-:W-:Y:S02]  /*f570*/  IMAD.X R30, RZ, RZ, R31, P2 ;  /* 0x000000ffff1e7224 */ /* 0x000fe400010e061f */
[----:B------:R-:W-:Y:S02]  /*f580*/  HADD2.F32 R4, -RZ, R4.H0_H0 ;  /* 0x20000004ff047230 */ /* 0x000fe40000004100 */
[----:B------:R-:W-:-:S02]  /*f590*/  IMAD R30, R30, UR6, RZ ;  /* 0x000000061e1e7c24 */ /* 0x000fc4000f8e02ff */
[----:B------:R-:W-:-:S04]  /*f5a0*/  IMAD.WIDE.U32 R32, R29, UR6, R32 ;  /* 0x000000061d207c25 */ /* 0x000fc8000f8e0020 */
[----:B------:R-:W-:Y:S01]  /*f5b0*/  FMUL R4, R4, UR23 ;  /* 0x0000001704047c20 */ /* 0x000fe20008400000 */
[----:B------:R-:W-:-:S03]  /*f5c0*/  IMAD R29, R29, UR7, R30 ;  /* 0x000000071d1d7c24 */ /* 0x000fc6000f8e021e */
[----:B------:R-:W-:Y:S01]  /*f5d0*/  FFMA R34, R5, UR22, R4 ;  /* 0x0000001605227c23 */ /* 0x000fe20008000004 */
[----:B------:R-:W-:-:S04]  /*f5e0*/  IADD3 R4, P2, R32, UR10, RZ ;  /* 0x0000000a20047c10 */ /* 0x000fc8000ff5e0ff */
[----:B------:R-:W-:Y:S02]  /*f5f0*/  F2FP.SATFINITE.E4M3.F32.PACK_AB_MERGE_C R34, RZ, R34, RZ ;  /* 0x00000022ff22723e */ /* 0x000fe400048070ff */
[--C-:B------:R-:W-:Y:S02]  /*f600*/  IADD3.X R5, R33, UR11, R29.reuse, P2, !PT ;  /* 0x0000000b21057c10 */ /* 0x100fe400097fe41d */
[----:B------:R-:W-:Y:S01]  /*f610*/  PRMT R29, RZ, 0x7610, R29 ;  /* 0x00007610ff1d7816 */ /* 0x000fe2000000001d */
[----:B------:R4:W-:Y:S01]  /*f620*/  @!P4 STG.E.U8 desc[UR20][R2.64+0x1], R34 ;  /* 0x000001220200c986 */ /* 0x0009e2000c101114 */
[----:B------:R-:W-:Y:S05]  /*f630*/  @P0 BRA `(.L_x_45) ;  /* 0x0000000000040947 */ /* 0x000fea0003800000 */
[----:B------:R0:W5:Y:S02]  /*f640*/  LDG.E.U8 R29, desc[UR20][R4.64] ;  /* 0x00000014041d7981 */ /* 0x000164000c1e1100 */
.L_x_45:
[----:B------:R-:W-:Y:S05]  /*f650*/  BSYNC B1 ;  /* 0x0000000000017941 */ /* 0x000fea0003800000 */
.L_x_44:
[----:B-----5:R-:W-:Y:S01]  /*f660*/  LOP3.LUT R29, R29, 0xff, RZ, 0xc0, !PT ;  /* 0x000000ff1d1d7812 */ /* 0x020fe200078ec0ff */
[----:B------:R-:W-:Y:S01]  /*f670*/  BSSY B1, `(.L_x_46) ;  /* 0x000000b000017945 */ /* 0x000fe20003800000 */
[----:B------:R-:W-:Y:S02]  /*f680*/  ISETP.LT.OR P1, PT, R28, 0x9, !P1 ;  /* 0x000000091c00780c */ /* 0x000fe40004f21670 */
[----:B------:R-:W-:-:S05]  /*f690*/  F2FP.F16.E4M3.UNPACK_B R29, R29 ;  /* 0x0000001dff1d723e */ /* 0x000fca00020006ff */
[----:B------:R-:W-:-:S05]  /*f6a0*/  HADD2.F32 R29, -RZ, R29.H0_H0 ;  /* 0x2000001dff1d7230 */ /* 0x000fca0000004100 */
[----:B------:R-:W-:-:S04]  /*f6b0*/  FMUL R29, R29, UR23 ;  /* 0x000000171d1d7c20 */ /* 0x000fc80008400000 */
[----:B------:R-:W-:-:S05]  /*f6c0*/  FFMA R6, R6, UR22, R29 ;  /* 0x0000001606067c23 */ /* 0x000fca000800001d */
[----:B------:R-:W-:-:S05]  /*f6d0*/  F2FP.SATFINITE.E4M3.F32.PACK_AB_MERGE_C R6, RZ, R6, RZ ;  /* 0x00000006ff06723e */ /* 0x000fca00048070ff */
[----:B------:R1:W-:Y:S02]  /*f6e0*/  @!P0 STG.E.U8 desc[UR20][R24.64], R6 ;  /* 0x0000000618008986 */ /* 0x0003e4000c101114 */
[----:B-1----:R-:W-:Y:S01]  /*f6f0*/  PRMT R6, RZ, 0x7610, R6 ;  /* 0x00007610ff067816 */ /* 0x002fe20000000006 */
[----:B------:R-:W-:Y:S06]  /*f700*/  @P1 BRA `(.L_x_47) ;  /* 0x0000000000041947 */ /* 0x000fec0003800000 */
[----:B------:R1:W5:Y:S02]  /*f710*/  LDG.E.U8 R6, desc[UR20][R4.64+0x1] ;  /* 0x0000011404067981 */ /* 0x000364000c1e1100 */
.L_x_47:
[----:B------:R-:W-:Y:S05]  /*f720*/  BSYNC B1 ;  /* 0x0000000000017941 */ /* 0x000fea0003800000 */
.L_x_46:
[----:B-----5:R-:W-:Y:S01]  /*f730*/  LOP3.LUT R6, R6, 0xff, RZ, 0xc0, !PT ;  /* 0x000000ff06067812 */ /* 0x020fe200078ec0ff */
[----:B------:R-:W-:Y:S01]  /*f740*/  BSSY B1, `(.L_x_48) ;  /* 0x000000c000017945 */ /* 0x000fe20003800000 */
[----:B------:R-:W-:Y:S02]  /*f750*/  ISETP.GE.AND P0, PT, R0, 0x9, PT ;  /* 0x000000090000780c */ /* 0x000fe40003f06270 */
[----:B------:R-:W-:Y:S02]  /*f760*/  F2FP.F16.E4M3.UNPACK_B R6, R6 ;  /* 0x00000006ff06723e */ /* 0x000fe400020006ff */
[----:B------:R-:W-:-:S03]  /*f770*/  ISETP.LT.OR P2, PT, R28, 0x1, !P0 ;  /* 0x000000011c00780c */ /* 0x000fc60004741670 */
[----:B------:R-:W-:-:S05]  /*f780*/  HADD2.F32 R6, -RZ, R6.H0_H0 ;  /* 0x20000006ff067230 */ /* 0x000fca0000004100 */
[----:B------:R-:W-:-:S04]  /*f790*/  FMUL R6, R6, UR23 ;  /* 0x0000001706067c20 */ /* 0x000fc80008400000 */
[--C-:B------:R-:W-:Y:S01]  /*f7a0*/  FFMA R7, R7, UR22, R6.reuse ;  /* 0x0000001607077c23 */ /* 0x100fe20008000006 */
[----:B------:R-:W-:-:S04]  /*f7b0*/  PRMT R6, RZ, 0x7610, R6 ;  /* 0x00007610ff067816 */ /* 0x000fc80000000006 */
[----:B------:R-:W-:-:S05]  /*f7c0*/  F2FP.SATFINITE.E4M3.F32.PACK_AB_MERGE_C R7, RZ, R7, RZ ;  /* 0x00000007ff07723e */ /* 0x000fca00048070ff */
[----:B------:R0:W-:Y:S01]  /*f7d0*/  @!P1 STG.E.U8 desc[UR20][R24.64+0x1], R7 ;  /* 0x0000010718009986 */ /* 0x0001e2000c101114 */
[----:B------:R-:W-:Y:S05]  /*f7e0*/  @P2 BRA `(.L_x_49) ;  /* 0x0000000000042947 */ /* 0x000fea0003800000 */
[----:B------:R0:W5:Y:S02]  /*f7f0*/  LDG.E.U8 R6, desc[UR20][R26.64+0x8] ;  /* 0x000008141a067981 */ /* 0x000164000c1e1100 */
.L_x_49:
[----:B------:R-:W-:Y:S05]  /*f800*/  BSYNC B1 ;  /* 0x0000000000017941 */ /* 0x000fea0003800000 */
.L_x_48:
        /* <DEDUP_REMOVED lines=13> */
.L_x_51:
[----:B------:R-:W-:Y:S05]  /*f8e0*/  BSYNC B1 ;  /* 0x0000000000017941 */ /* 0x000fea0003800000 */
.L_x_50:
[----:B-----5:R-:W-:Y:S01]  /*f8f0*/  LOP3.LUT R6, R6, 0xff, RZ, 0xc0, !PT ;  /* 0x000000ff06067812 */ /* 0x020fe200078ec0ff */
[----:B------:R-:W-:Y:S01]  /*f900*/  BSSY B1, `(.L_x_52) ;  /* 0x000000b000017945 */ /* 0x000fe20003800000 */
[----:B------:R-:W-:Y:S02]  /*f910*/  ISETP.LT.OR P0, PT, R28, 0x9, !P0 ;  /* 0x000000091c00780c */ /* 0x000fe40004701670 */
[----:B------:R-:W-:-:S05]  /*f920*/  F2FP.F16.E4M3.UNPACK_B R6, R6 ;  /* 0x00000006ff06723e */ /* 0x000fca00020006ff */
        /* <DEDUP_REMOVED lines=8> */
.L_x_53:
[----:B------:R-:W-:Y:S05]  /*f9b0*/  BSYNC B1 ;  /* 0x0000000000017941 */ /* 0x000fea0003800000 */
.L_x_52:
        /* <DEDUP_REMOVED lines=12> */
.L_x_55:
[----:B------:R-:W-:Y:S05]  /*fa80*/  BSYNC B1 ;  /* 0x0000000000017941 */ /* 0x000fea0003800000 */
.L_x_54:
        /* <DEDUP_REMOVED lines=13> */
.L_x_57:
[----:B------:R-:W-:Y:S05]  /*fb60*/  BSYNC B1 ;  /* 0x0000000000017941 */ /* 0x000fea0003800000 */
.L_x_56:
        /* <DEDUP_REMOVED lines=13> */
.L_x_59:
[----:B------:R-:W-:Y:S05]  /*fc40*/  BSYNC B1 ;  /* 0x0000000000017941 */ /* 0x000fea0003800000 */
.L_x_58:
        /* <DEDUP_REMOVED lines=12> */
.L_x_61:
[----:B------:R-:W-:Y:S05]  /*fd10*/  BSYNC B1 ;  /* 0x0000000000017941 */ /* 0x000fea0003800000 */
.L_x_60:
        /* <DEDUP_REMOVED lines=12> */
.L_x_63:
[----:B------:R-:W-:Y:S05]  /*fde0*/  BSYNC B1 ;  /* 0x0000000000017941 */ /* 0x000fea0003800000 */
.L_x_62:
        /* <DEDUP_REMOVED lines=13> */
.L_x_65:
[----:B------:R-:W-:Y:S05]  /*fec0*/  BSYNC B1 ;  /* 0x0000000000017941 */ /* 0x000fea0003800000 */
.L_x_64:
        /* <DEDUP_REMOVED lines=13> */
.L_x_67:
[----:B------:R-:W-:Y:S05]  /*ffa0*/  BSYNC B1 ;  /* 0x0000000000017941 */ /* 0x000fea0003800000 */
.L_x_66:
        /* <DEDUP_REMOVED lines=12> */
.L_x_69:
[----:B------:R-:W-:Y:S05]  /*10070*/  BSYNC B1 ;  /* 0x0000000000017941 */ /* 0x000fea0003800000 */
.L_x_68:
        /* <DEDUP_REMOVED lines=12> */
.L_x_71:
[----:B------:R-:W-:Y:S05]  /*10140*/  BSYNC B1 ;  /* 0x0000000000017941 */ /* 0x000fea0003800000 */
.L_x_70:
        /* <DEDUP_REMOVED lines=13> */
.L_x_73:
[----:B------:R-:W-:Y:S05]  /*10220*/  BSYNC B1 ;  /* 0x0000000000017941 */ /* 0x000fea0003800000 */
.L_x_72:
        /* <DEDUP_REMOVED lines=13> */
.L_x_75:
[----:B------:R-:W-:Y:S05]  /*10300*/  BSYNC B1 ;  /* 0x0000000000017941 */ /* 0x000fea0003800000 */
.L_x_74:
        /* <DEDUP_REMOVED lines=12> */
.L_x_77:
[----:B------:R-:W-:Y:S05]  /*103d0*/  BSYNC B1 ;  /* 0x0000000000017941 */ /* 0x000fea0003800000 */
.L_x_76:
        /* <DEDUP_REMOVED lines=12> */
.L_x_79:
[----:B------:R-:W-:Y:S05]  /*104a0*/  BSYNC B1 ;  /* 0x0000000000017941 */ /* 0x000fea0003800000 */
.L_x_78:
        /* <DEDUP_REMOVED lines=13> */
.L_x_81:
[----:B------:R-:W-:Y:S05]  /*10580*/  BSYNC B1 ;  /* 0x0000000000017941 */ /* 0x000fea0003800000 */
.L_x_80:
        /* <DEDUP_REMOVED lines=13> */
.L_x_83:
[----:B------:R-:W-:Y:S05]  /*10660*/  BSYNC B1 ;  /* 0x0000000000017941 */ /* 0x000fea0003800000 */
.L_x_82:
        /* <DEDUP_REMOVED lines=12> */
.L_x_85:
[----:B------:R-:W-:Y:S05]  /*10730*/  BSYNC B1 ;  /* 0x0000000000017941 */ /* 0x000fea0003800000 */
.L_x_84:
        /* <DEDUP_REMOVED lines=12> */
.L_x_87:
[----:B------:R-:W-:Y:S05]  /*10800*/  BSYNC B1 ;  /* 0x0000000000017941 */ /* 0x000fea0003800000 */
.L_x_86:
        /* <DEDUP_REMOVED lines=13> */
.L_x_89:
[----:B------:R-:W-:Y:S05]  /*108e0*/  BSYNC B1 ;  /* 0x0000000000017941 */ /* 0x000fea0003800000 */
.L_x_88:
        /* <DEDUP_REMOVED lines=13> */
.L_x_91:
[----:B------:R-:W-:Y:S05]  /*109c0*/  BSYNC B1 ;  /* 0x0000000000017941 */ /* 0x000fea0003800000 */
.L_x_90:
        /* <DEDUP_REMOVED lines=12> */
.L_x_93:
[----:B------:R-:W-:Y:S05]  /*10a90*/  BSYNC B1 ;  /* 0x0000000000017941 */ /* 0x000fea0003800000 */
.L_x_92:
        /* <DEDUP_REMOVED lines=12> */
.L_x_95:
[----:B------:R-:W-:Y:S05]  /*10b60*/  BSYNC B1 ;  /* 0x0000000000017941 */ /* 0x000fea0003800000 */
.L_x_94:
        /* <DEDUP_REMOVED lines=13> */
.L_x_97:
[----:B------:R-:W-:Y:S05]  /*10c40*/  BSYNC B1 ;  /* 0x0000000000017941 */ /* 0x000fea0003800000 */
.L_x_96:
        /* <DEDUP_REMOVED lines=13> */
.L_x_99:
[----:B------:R-:W-:Y:S05]  /*10d20*/  BSYNC B1 ;  /* 0x0000000000017941 */ /* 0x000fea0003800000 */
.L_x_98:
        /* <DEDUP_REMOVED lines=12> */
.L_x_101:
[----:B------:R-:W-:Y:S05]  /*10df0*/  BSYNC B1 ;  /* 0x0000000000017941 */ /* 0x000fea0003800000 */
.L_x_100:
        /* <DEDUP_REMOVED lines=12> */
.L_x_103:
[----:B------:R-:W-:Y:S05]  /*10ec0*/  BSYNC B1 ;  /* 0x0000000000017941 */ /* 0x000fea0003800000 */
.L_x_102:
        /* <DEDUP_REMOVED lines=13> */
.L_x_105:
[----:B------:R-:W-:Y:S05]  /*10fa0*/  BSYNC B1 ;  /* 0x0000000000017941 */ /* 0x000fea0003800000 */
.L_x_104:
        /* <DEDUP_REMOVED lines=13> */
.L_x_107:
[----:B------:R-:W-:Y:S05]  /*11080*/  BSYNC B1 ;  /* 0x0000000000017941 */ /* 0x000fea0003800000 */
.L_x_106:
[----:B-----5:R-:W-:Y:S01]  /*11090*/  LOP3.LUT R6, R6, 0xff, RZ, 0xc0, !PT ;  /* 0x000000ff06067812 */ /* 0x020fe200078ec0ff */
[----:B------:R-:W-:Y:S01]  /*110a0*/  BSSY B1, `(.L_x_108) ;  /* 0x000000b000017945 */ /* 0x000fe20003800000 */
[----:B------:R-:W-:Y:S02]  /*110b0*/  ISETP.LT.OR P0, PT, R28, 0x9, !P0 ;  /* 0x000000091c00780c */ /* 0x000fe40004701670 */
[----:B------:R-:W-:-:S05]  /*110c0*/  F2FP.F16.E4M3.UNPACK_B R6, R6 ;  /* 0x00000006ff06723e */ /* 0x000fca00020006ff */
[----:B------:R-:W-:-:S05]  /*110d0*/  HADD2.F32 R6, -RZ, R6.H0_H0 ;  /* 0x20000006ff067230 */ /* 0x000fca0000004100 */
[----:B------:R-:W-:-:S04]  /*110e0*/  FMUL R6, R6, UR23 ;  /* 0x0000001706067c20 */ /* 0x000fc80008400000 */
[----:B------:R-:W-:-:S05]  /*110f0*/  FFMA R6, R165, UR22, R6 ;  /* 0x00000016a5067c23 */ /* 0x000fca0008000006 */
[----:B0-----:R-:W-:Y:S02]  /*11100*/  F2FP.SATFINITE.E4M3.F32.PACK_AB_MERGE_C R7, RZ, R6, RZ ;  /* 0x00000006ff07723e */ /* 0x001fe400048070ff */
[----:B------:R-:W-:-:S03]  /*11110*/  PRMT R6, RZ, 0x7610, R6 ;  /* 0x00007610ff067816 */ /* 0x000fc60000000006 */
[----:B------:R0:W-:Y:S01]  /*11120*/  @!P4 STG.E.U8 desc[UR20][R2.64+0x41], R7 ;  /* 0x000041070200c986 */ /* 0x0001e2000c101114 */
[----:B------:R-:W-:Y:S05]  /*11130*/  @P0 BRA `(.L_x_109) ;  /* 0x0000000000040947 */ /* 0x000fea0003800000 */
[----:B------:R0:W5:Y:S02]  /*11140*/  LDG.E.U8 R6, desc[UR20][R4.64+0x40] ;  /* 0x0000401404067981 */ /* 0x000164000c1e1100 */
.L_x_109:
[----:B------:R-:W-:Y:S05]  /*11150*/  BSYNC B1 ;  /* 0x0000000000017941 */ /* 0x000fea0003800000 */
.L_x_108:
        /* <DEDUP_REMOVED lines=12> */
.L_x_111:
[----:B------:R-:W-:Y:S05]  /*11220*/  BSYNC B1 ;  /* 0x0000000000017941 */ /* 0x000fea0003800000 */
.L_x_110:
[----:B-----5:R-:W-:Y:S01]  /*11230*/  LOP3.LUT R6, R6, 0xff, RZ, 0xc0, !PT ;  /* 0x000000ff06067812 */ /* 0x020fe200078ec0ff */
[----:B------:R-:W-:Y:S01]  /*11240*/  BSSY B1, `(.L_x_112) ;  /* 0x000000c000017945 */ /* 0x000fe20003800000 */
[----:B------:R-:W-:Y:S02]  /*11250*/  ISETP.GE.AND P0, PT, R0, 0x49, PT ;  /* 0x000000490000780c */ /* 0x000fe40003f06270 */
[----:B------:R-:W-:Y:S02]  /*11260*/  F2FP.F16.E4M3.UNPACK_B R6, R6 ;  /* 0x00000006ff06723e */ /* 0x000fe400020006ff */
[----:B------:R-:W-:-:S03]  /*11270*/  ISETP.LT.OR P2, PT, R28, 0x1, !P0 ;  /* 0x000000011c00780c */ /* 0x000fc60004741670 */
        /* <DEDUP_REMOVED lines=8> */
.L_x_113:
[----:B------:R-:W-:Y:S05]  /*11300*/  BSYNC B1 ;  /* 0x0000000000017941 */ /* 0x000fea0003800000 */
.L_x_112:
[----:B-----5:R-:W-:Y:S01]  /*11310*/  LOP3.LUT R6, R6, 0xff, RZ, 0xc0, !PT ;  /* 0x000000ff06067812 */ /* 0x020fe200078ec0ff */
[----:B------:R-:W-:Y:S01]  /*11320*/  BSSY B1, `(.L_x_114) ;  /* 0x000000c000017945 */ /* 0x000fe20003800000 */
[----:B------:R-:W-:Y:S02]  /*11330*/  ISETP.GE.AND P1, PT, R0, 0x4a, PT ;  /* 0x0000004a0000780c */ /* 0x000fe40003f26270 */
[----:B------:R-:W-:Y:S02]  /*11340*/  F2FP.F16.E4M3.UNPACK_B R6, R6 ;  /* 0x00000006ff06723e */ /* 0x000fe400020006ff */
[----:B------:R-:W-:-:S03]  /*11350*/  ISETP.LT.OR P4, PT, R28, 0x1, !P1 ;  /* 0x000000011c00780c */ /* 0x000fc60004f81670 */
[----:B------:R-:W-:-:S05]  /*11360*/  HADD2.F32 R6, -RZ, R6.H0_H0 ;  /* 0x20000006ff067230 */ /* 0x000fca0000004100 */
[----:B0-----:R-:W-:Y:S01]  /*11370*/  FMUL R7, R6, UR23 ;  /* 0x0000001706077c20 */ /* 0x001fe20008400000 */
[----:B------:R-:W-:-:S03]  /*11380*/  PRMT R6, RZ, 0x7610, R6 ;  /* 0x00007610ff067816 */ /* 0x000fc60000000006 */
[----:B------:R-:W-:-:S05]  /*11390*/  FFMA R7, R168, UR22, R7 ;  /* 0x00000016a8077c23 */ /* 0x000fca0008000007 */
[----:B------:R-:W-:-:S05]  /*113a0*/  F2FP.SATFINITE.E4M3.F32.PACK_AB_MERGE_C R7, RZ, R7, RZ ;  /* 0x00000007ff07723e */ /* 0x000fca00048070ff */
[----:B------:R0:W-:Y:S01]  /*113b0*/  @!P2 STG.E.U8 desc[UR20][R2.64+0x48], R7 ;  /* 0x000048070200a986 */ /* 0x0001e2000c101114 */
[----:B------:R-:W-:Y:S05]  /*113c0*/  @P4 BRA `(.L_x_115) ;  /* 0x0000000000044947 */ /* 0x000fea0003800000 */
[----:B------:R0:W5:Y:S02]  /*113d0*/  LDG.E.U8 R6, desc[UR20][R26.64+0x49] ;  /* 0x000049141a067981 */ /* 0x000164000c1e1100 */
.L_x_115:
[----:B------:R-:W-:Y:S05]  /*113e0*/  BSYNC B1 ;  /* 0x0000000000017941 */ /* 0x000fea0003800000 */
.L_x_114:
        /* <DEDUP_REMOVED lines=12> */
.L_x_117:
[----:B------:R-:W-:Y:S05]  /*114b0*/  BSYNC B1 ;  /* 0x0000000000017941 */ /* 0x000fea0003800000 */
.L_x_116:
[----:B-----5:R-:W-:Y:S01]  /*114c0*/  LOP3.LUT R6, R6, 0xff, RZ, 0xc0, !PT ;  /* 0x000000ff06067812 */ /* 0x020fe200078ec0ff */
[----:B------:R-:W-:Y:S01]  /*114d0*/  BSSY B1, `(.L_x_118) ;  /* 0x000000b000017945 */ /* 0x000fe20003800000 */
[----:B------:R-:W-:Y:S02]  /*114e0*/  ISETP.LT.OR P1, PT, R28, 0x9, !P1 ;  /* 0x000000091c00780c */ /* 0x000fe40004f21670 */
[----:B------:R-:W-:-:S05]  /*114f0*/  F2FP.F16.E4M3.UNPACK_B R6, R6 ;  /* 0x00000006ff06723e */ /* 0x000fca00020006ff */
        /* <DEDUP_REMOVED lines=8> */
.L_x_119:
[----:B------:R-:W-:Y:S05]  /*11580*/  BSYNC B1 ;  /* 0x0000000000017941 */ /* 0x000fea0003800000 */
.L_x_118:
        /* <DEDUP_REMOVED lines=13> */
.L_x_121:
[----:B------:R-:W-:Y:S05]  /*11660*/  BSYNC B1 ;  /* 0x0000000000017941 */ /* 0x000fea0003800000 */
.L_x_120:
        /* <DEDUP_REMOVED lines=13> */
.L_x_123:
[----:B------:R-:W-:Y:S05]  /*11740*/  BSYNC B1 ;  /* 0x0000000000017941 */ /* 0x000fea0003800000 */
.L_x_122:
        /* <DEDUP_REMOVED lines=12> */
.L_x_125:
[----:B------:R-:W-:Y:S05]  /*11810*/  BSYNC B1 ;  /* 0x0000000000017941 */ /* 0x000fea0003800000 */
.L_x_124:
        /* <DEDUP_REMOVED lines=12> */
.L_x_127:
[----:B------:R-:W-:Y:S05]  /*118e0*/  BSYNC B1 ;  /* 0x0000000000017941 */ /* 0x000fea0003800000 */
.L_x_126:
        /* <DEDUP_REMOVED lines=13> */
.L_x_129:
[----:B------:R-:W-:Y:S05]  /*119c0*/  BSYNC B1 ;  /* 0x0000000000017941 */ /* 0x000fea0003800000 */
.L_x_128:
        /* <DEDUP_REMOVED lines=13> */
.L_x_131:
[----:B------:R-:W-:Y:S05]  /*11aa0*/  BSYNC B1 ;  /* 0x0000000000017941 */ /* 0x000fea0003800000 */
.L_x_130:
        /* <DEDUP_REMOVED lines=12> */
.L_x_133:
[----:B------:R-:W-:Y:S05]  /*11b70*/  BSYNC B1 ;  /* 0x0000000000017941 */ /* 0x000fea0003800000 */
.L_x_132:
        /* <DEDUP_REMOVED lines=12> */
.L_x_135:
[----:B------:R-:W-:Y:S05]  /*11c40*/  BSYNC B1 ;  /* 0x0000000000017941 */ /* 0x000fea0003800000 */
.L_x_134:
        /* <DEDUP_REMOVED lines=13> */
.L_x_137:
[----:B------:R-:W-:Y:S05]  /*11d20*/  BSYNC B1 ;  /* 0x0000000000017941 */ /* 0x000fea0003800000 */
.L_x_136:
        /* <DEDUP_REMOVED lines=13> */
.L_x_139:
[----:B------:R-:W-:Y:S05]  /*11e00*/  BSYNC B1 ;  /* 0x0000000000017941 */ /* 0x000fea0003800000 */
.L_x_138:
        /* <DEDUP_REMOVED lines=12> */
.L_x_141:
[----:B------:R-:W-:Y:S05]  /*11ed0*/  BSYNC B1 ;  /* 0x0000000000017941 */ /* 0x000fea0003800000 */
.L_x_140:
        /* <DEDUP_REMOVED lines=12> */
.L_x_143:
[----:B------:R-:W-:Y:S05]  /*11fa0*/  BSYNC B1 ;  /* 0x0000000000017941 */ /* 0x000fea0003800000 */
.L_x_142:
        /* <DEDUP_REMOVED lines=13> */
.L_x_145:
[----:B------:R-:W-:Y:S05]  /*12080*/  BSYNC B1 ;  /* 0x0000000000017941 */ /* 0x000fea0003800000 */
.L_x_144:
        /* <DEDUP_REMOVED lines=13> */
.L_x_147:
[----:B------:R-:W-:Y:S05]  /*12160*/  BSYNC B1 ;  /* 0x0000000000017941 */ /* 0x000fea0003800000 */
.L_x_146:
        /* <DEDUP_REMOVED lines=12> */
.L_x_149:
[----:B------:R-:W-:Y:S05]  /*12230*/  BSYNC B1 ;  /* 0x0000000000017941 */ /* 0x000fea0003800000 */
.L_x_148:
        /* <DEDUP_REMOVED lines=12> */
.L_x_151:
[----:B------:R-:W-:Y:S05]  /*12300*/  BSYNC B1 ;  /* 0x0000000000017941 */ /* 0x000fea0003800000 */
.L_x_150:
        /* <DEDUP_REMOVED lines=13> */
.L_x_153:
[----:B------:R-:W-:Y:S05]  /*123e0*/  BSYNC B1 ;  /* 0x0000000000017941 */ /* 0x000fea0003800000 */
.L_x_152:
        /* <DEDUP_REMOVED lines=13> */
.L_x_155:
[----:B------:R-:W-:Y:S05]  /*124c0*/  BSYNC B1 ;  /* 0x0000000000017941 */ /* 0x000fea0003800000 */
.L_x_154:
        /* <DEDUP_REMOVED lines=12> */
.L_x_157:
[----:B------:R-:W-:Y:S05]  /*12590*/  BSYNC B1 ;  /* 0x0000000000017941 */ /* 0x000fea0003800000 */
.L_x_156:
        /* <DEDUP_REMOVED lines=12> */
.L_x_159:
[----:B------:R-:W-:Y:S05]  /*12660*/  BSYNC B1 ;  /* 0x0000000000017941 */ /* 0x000fea0003800000 */
.L_x_158:
        /* <DEDUP_REMOVED lines=13> */
.L_x_161:
[----:B------:R-:W-:Y:S05]  /*12740*/  BSYNC B1 ;  /* 0x0000000000017941 */ /* 0x000fea0003800000 */
.L_x_160:
        /* <DEDUP_REMOVED lines=13> */
.L_x_163:
[----:B------:R-:W-:Y:S05]  /*12820*/  BSYNC B1 ;  /* 0x0000000000017941 */ /* 0x000fea0003800000 */
.L_x_162:
        /* <DEDUP_REMOVED lines=12> */
.L_x_165:
[----:B------:R-:W-:Y:S05]  /*128f0*/  BSYNC B1 ;  /* 0x0000000000017941 */ /* 0x000fea0003800000 */
.L_x_164:
        /* <DEDUP_REMOVED lines=12> */
.L_x_167:
[----:B------:R-:W-:Y:S05]  /*129c0*/  BSYNC B1 ;  /* 0x0000000000017941 */ /* 0x000fea0003800000 */
.L_x_166:
        /* <DEDUP_REMOVED lines=13> */
.L_x_169:
[----:B------:R-:W-:Y:S05]  /*12aa0*/  BSYNC B1 ;  /* 0x0000000000017941 */ /* 0x000fea0003800000 */
.L_x_168:
        /* <DEDUP_REMOVED lines=13> */
.L_x_171:
[----:B------:R-:W-:Y:S05]  /*12b80*/  BSYNC B1 ;  /* 0x0000000000017941 */ /* 0x000fea0003800000 */
.L_x_170:
        /* <DEDUP_REMOVED lines=12> */
.L_x_173:
[----:B------:R-:W-:Y:S05]  /*12c50*/  BSYNC B1 ;  /* 0x0000000000017941 */ /* 0x000fea0003800000 */
.L_x_172:
        /* <DEDUP_REMOVED lines=12> */
.L_x_175:
[----:B------:R-:W-:Y:S05]  /*12d20*/  BSYNC B1 ;  /* 0x0000000000017941 */ /* 0x000fea0003800000 */
.L_x_174:
        /* <DEDUP_REMOVED lines=13> */
.L_x_177:
[----:B------:R-:W-:Y:S05]  /*12e00*/  BSYNC B1 ;  /* 0x0000000000017941 */ /* 0x000fea0003800000 */
.L_x_176:
        /* <DEDUP_REMOVED lines=13> */
.L_x_179:
[----:B------:R-:W-:Y:S05]  /*12ee0*/  BSYNC B1 ;  /* 0x0000000000017941 */ /* 0x000fea0003800000 */
.L_x_178:
        /* <DEDUP_REMOVED lines=12> */
.L_x_181:
[----:B------:R-:W-:Y:S05]  /*12fb0*/  BSYNC B1 ;  /* 0x0000000000017941 */ /* 0x000fea0003800000 */
.L_x_180:
        /* <DEDUP_REMOVED lines=12> */
.L_x_183:
[----:B------:R-:W-:Y:S05]  /*13080*/  BSYNC B1 ;  /* 0x0000000000017941 */ /* 0x000fea0003800000 */
.L_x_182:
        /* <DEDUP_REMOVED lines=13> */
.L_x_185:
[----:B------:R-:W-:Y:S05]  /*13160*/  BSYNC B1 ;  /* 0x0000000000017941 */ /* 0x000fea0003800000 */
.L_x_184:
        /* <DEDUP_REMOVED lines=13> */
.L_x_187:
[----:B------:R-:W-:Y:S05]  /*13240*/  BSYNC B1 ;  /* 0x0000000000017941 */ /* 0x000fea0003800000 */
.L_x_186:
        /* <DEDUP_REMOVED lines=12> */
.L_x_189:
[----:B------:R-:W-:Y:S05]  /*13310*/  BSYNC B1 ;  /* 0x0000000000017941 */ /* 0x000fea0003800000 */
.L_x_188:
        /* <DEDUP_REMOVED lines=12> */
.L_x_191:
[----:B------:R-:W-:Y:S05]  /*133e0*/  BSYNC B1 ;  /* 0x0000000000017941 */ /* 0x000fea0003800000 */
.L_x_190:
        /* <DEDUP_REMOVED lines=13> */
.L_x_193:
[----:B------:R-:W-:Y:S05]  /*134c0*/  BSYNC B1 ;  /* 0x0000000000017941 */ /* 0x000fea0003800000 */
.L_x_192:
        /* <DEDUP_REMOVED lines=13> */
.L_x_195:
[----:B------:R-:W-:Y:S05]  /*135a0*/  BSYNC B1 ;  /* 0x0000000000017941 */ /* 0x000fea0003800000 */
.L_x_194:
        /* <DEDUP_REMOVED lines=12> */
.L_x_197:
[----:B------:R-:W-:Y:S05]  /*13670*/  BSYNC B1 ;  /* 0x0000000000017941 */ /* 0x000fea0003800000 */
.L_x_196:
        /* <DEDUP_REMOVED lines=12> */
.L_x_199:
[----:B------:R-:W-:Y:S05]  /*13740*/  BSYNC B1 ;  /* 0x0000000000017941 */ /* 0x000fea0003800000 */
.L_x_198:
        /* <DEDUP_REMOVED lines=13> */
.L_x_201:
[----:B------:R-:W-:Y:S05]  /*13820*/  BSYNC B1 ;  /* 0x0000000000017941 */ /* 0x000fea0003800000 */
.L_x_200:
        /* <DEDUP_REMOVED lines=13> */
.L_x_203:
[----:B------:R-:W-:Y:S05]  /*13900*/  BSYNC B1 ;  /* 0x0000000000017941 */ /* 0x000fea0003800000 */
.L_x_202:
        /* <DEDUP_REMOVED lines=12> */
.L_x_205:
[----:B------:R-:W-:Y:S05]  /*139d0*/  BSYNC B1 ;  /* 0x0000000000017941 */ /* 0x000fea0003800000 */
.L_x_204:
        /* <DEDUP_REMOVED lines=12> */
.L_x_207:
[----:B------:R-:W-:Y:S05]  /*13aa0*/  BSYNC B1 ;  /* 0x0000000000017941 */ /* 0x000fea0003800000 */
.L_x_206:
        /* <DEDUP_REMOVED lines=13> */
.L_x_209:
[----:B------:R-:W-:Y:S05]  /*13b80*/  BSYNC B1 ;  /* 0x0000000000017941 */ /* 0x000fea0003800000 */
.L_x_208:
        /* <DEDUP_REMOVED lines=13> */
.L_x_211:
[----:B------:R-:W-:Y:S05]  /*13c60*/  BSYNC B1 ;  /* 0x0000000000017941 */ /* 0x000fea0003800000 */
.L_x_210:
        /* <DEDUP_REMOVED lines=12> */
.L_x_213:
[----:B------:R-:W-:Y:S05]  /*13d30*/  BSYNC B1 ;  /* 0x0000000000017941 */ /* 0x000fea0003800000 */
.L_x_212:
        /* <DEDUP_REMOVED lines=12> */
.L_x_215:
[----:B------:R-:W-:Y:S05]  /*13e00*/  BSYNC B1 ;  /* 0x0000000000017941 */ /* 0x000fea0003800000 */
.L_x_214:
        /* <DEDUP_REMOVED lines=13> */
.L_x_217:
[----:B------:R-:W-:Y:S05]  /*13ee0*/  BSYNC B1 ;  /* 0x0000000000017941 */ /* 0x000fea0003800000 */
.L_x_216:
        /* <DEDUP_REMOVED lines=13> */
.L_x_219:
[----:B------:R-:W-:Y:S05]  /*13fc0*/  BSYNC B1 ;  /* 0x0000000000017941 */ /* 0x000fea0003800000 */
.L_x_218:
        /* <DEDUP_REMOVED lines=12> */
.L_x_221:
[----:B------:R-:W-:Y:S05]  /*14090*/  BSYNC B1 ;  /* 0x0000000000017941 */ /* 0x000fea0003800000 */
.L_x_220:
        /* <DEDUP_REMOVED lines=12> */
.L_x_223:
[----:B------:R-:W-:Y:S05]  /*14160*/  BSYNC B1 ;  /* 0x0000000000017941 */ /* 0x000fea0003800000 */
.L_x_222:
        /* <DEDUP_REMOVED lines=13> */
.L_x_225:
[----:B------:R-:W-:Y:S05]  /*14240*/  BSYNC B1 ;  /* 0x0000000000017941 */ /* 0x000fea0003800000 */
.L_x_224:
        /* <DEDUP_REMOVED lines=13> */
.L_x_227:
[----:B------:R-:W-:Y:S05]  /*14320*/  BSYNC B1 ;  /* 0x0000000000017941 */ /* 0x000fea0003800000 */
.L_x_226:
        /* <DEDUP_REMOVED lines=12> */
.L_x_229:
[----:B------:R-:W-:Y:S05]  /*143f0*/  BSYNC B1 ;  /* 0x0000000000017941 */ /* 0x000fea0003800000 */
.L_x_228:
        /* <DEDUP_REMOVED lines=12> */
.L_x_231:
[----:B------:R-:W-:Y:S05]  /*144c0*/  BSYNC B1 ;  /* 0x0000000000017941 */ /* 0x000fea0003800000 */
.L_x_230:
        /* <DEDUP_REMOVED lines=13> */
.L_x_233:
[----:B------:R-:W-:Y:S05]  /*145a0*/  BSYNC B1 ;  /* 0x0000000000017941 */ /* 0x000fea0003800000 */
.L_x_232:
        /* <DEDUP_REMOVED lines=13> */
.L_x_235:
[----:B------:R-:W-:Y:S05]  /*14680*/  BSYNC B1 ;  /* 0x0000000000017941 */ /* 0x000fea0003800000 */
.L_x_234:
        /* <DEDUP_REMOVED lines=12> */
.L_x_237:
[----:B------:R-:W-:Y:S05]  /*14750*/  BSYNC B1 ;  /* 0x0000000000017941 */ /* 0x000fea0003800000 */
.L_x_236:
        /* <DEDUP_REMOVED lines=12> */
.L_x_239:
[----:B------:R-:W-:Y:S05]  /*14820*/  BSYNC B1 ;  /* 0x0000000000017941 */ /* 0x000fea0003800000 */
.L_x_238:
        /* <DEDUP_REMOVED lines=13> */
.L_x_241:
[----:B------:R-:W-:Y:S05]  /*14900*/  BSYNC B1 ;  /* 0x0000000000017941 */ /* 0x000fea0003800000 */
.L_x_240:
        /* <DEDUP_REMOVED lines=13> */
.L_x_243:
[----:B------:R-:W-:Y:S05]  /*149e0*/  BSYNC B1 ;  /* 0x0000000000017941 */ /* 0x000fea0003800000 */
.L_x_242:
        /* <DEDUP_REMOVED lines=12> */
.L_x_245:
[----:B------:R-:W-:Y:S05]  /*14ab0*/  BSYNC B1 ;  /* 0x0000000000017941 */ /* 0x000fea0003800000 */
.L_x_244:
        /* <DEDUP_REMOVED lines=12> */
.L_x_247:
[----:B------:R-:W-:Y:S05]  /*14b80*/  BSYNC B1 ;  /* 0x0000000000017941 */ /* 0x000fea0003800000 */
.L_x_246:
        /* <DEDUP_REMOVED lines=13> */
.L_x_249:
[----:B------:R-:W-:Y:S05]  /*14c60*/  BSYNC B1 ;  /* 0x0000000000017941 */ /* 0x000fea0003800000 */
.L_x_248:
        /* <DEDUP_REMOVED lines=13> */
.L_x_251:
[----:B------:R-:W-:Y:S05]  /*14d40*/  BSYNC B1 ;  /* 0x0000000000017941 */ /* 0x000fea0003800000 */
.L_x_250:
        /* <DEDUP_REMOVED lines=12> */
.L_x_253:
[----:B------:R-:W-:Y:S05]  /*14e10*/  BSYNC B1 ;  /* 0x0000000000017941 */ /* 0x000fea0003800000 */
.L_x_252:
[----:B0-----:R-:W2:Y:S01]  /*14e20*/  LDL.LU R7, [R1+0x200] ;  /* 0x0002000001077983 */ /* 0x001ea20000300800 */
[----:B-----5:R-:W-:Y:S01]  /*14e30*/  LOP3.LUT R6, R6, 0xff, RZ, 0xc0, !PT ;  /* 0x000000ff06067812 */ /* 0x020fe200078ec0ff */
[----:B------:R-:W-:Y:S01]  /*14e40*/  BSSY B1, `(.L_x_254) ;  /* 0x000000b000017945 */ /* 0x000fe20003800000 */
[----:B------:R-:W-:Y:S02]  /*14e50*/  ISETP.LT.OR P1, PT, R28, 0x9, !P1 ;  /* 0x000000091c00780c */ /* 0x000fe40004f21670 */
[----:B------:R-:W-:-:S05]  /*14e60*/  F2FP.F16.E4M3.UNPACK_B R6, R6 ;  /* 0x00000006ff06723e */ /* 0x000fca00020006ff */
[----:B------:R-:W-:-:S05]  /*14e70*/  HADD2.F32 R6, -RZ, R6.H0_H0 ;  /* 0x20000006ff067230 */ /* 0x000fca0000004100 */
[----:B------:R-:W-:-:S04]  /*14e80*/  FMUL R6, R6, UR23 ;  /* 0x0000001706067c20 */ /* 0x000fc80008400000 */
[----:B--2---:R-:W-:-:S05]  /*14e90*/  FFMA R6, R7, UR22, R6 ;  /* 0x0000001607067c23 */ /* 0x004fca0008000006 */
[----:B------:R-:W-:Y:S02]  /*14ea0*/  F2FP.SATFINITE.E4M3.F32.PACK_AB_MERGE_C R7, RZ, R6, RZ ;  /* 0x00000006ff07723e */ /* 0x000fe400048070ff */
[----:B------:R-:W-:-:S03]  /*14eb0*/  PRMT R6, RZ, 0x7610, R6 ;  /* 0x00007610ff067816 */ /* 0x000fc60000000006 */
[----:B------:R0:W-:Y:S01]  /*14ec0*/  @!P0 STG.E.U8 desc[UR20][R24.64+0xd0], R7 ;  /* 0x0000d00718008986 */ /* 0x0001e2000c101114 */
[----:B------:R-:W-:Y:S05]  /*14ed0*/  @P1 BRA `(.L_x_255) ;  /* 0x0000000000041947 */ /* 0x000fea0003800000 */
[----:B------:R2:W5:Y:S02]  /*14ee0*/  LDG.E.U8 R6, desc[UR20][R4.64+0xd1] ;  /* 0x0000d11404067981 */ /* 0x000564000c1e1100 */
.L_x_255:
[----:B------:R-:W-:Y:S05]  /*14ef0*/  BSYNC B1 ;  /* 0x0000000000017941 */ /* 0x000fea0003800000 */
.L_x_254:
[----:B0-----:R-:W3:Y:S01]  /*14f00*/  LDL.LU R7, [R1+0x204] ;  /* 0x0002040001077983 */ /* 0x001ee20000300800 */
[----:B-----5:R-:W-:Y:S01]  /*14f10*/  LOP3.LUT R6, R6, 0xff, RZ, 0xc0, !PT ;  /* 0x000000ff06067812 */ /* 0x020fe200078ec0ff */
[----:B------:R-:W-:Y:S01]  /*14f20*/  BSSY B1, `(.L_x_256) ;  /* 0x000000c000017945 */ /* 0x000fe20003800000 */
[----:B------:R-:W-:Y:S02]  /*14f30*/  ISETP.GE.AND P0, PT, R0, 0xd9, PT ;  /* 0x000000d90000780c */ /* 0x000fe40003f06270 */
[----:B------:R-:W-:Y:S02]  /*14f40*/  F2FP.F16.E4M3.UNPACK_B R6, R6 ;  /* 0x00000006ff06723e */ /* 0x000fe400020006ff */
[----:B------:R-:W-:-:S03]  /*14f50*/  ISETP.LT.OR P2, PT, R28, 0x1, !P0 ;  /* 0x000000011c00780c */ /* 0x000fc60004741670 */
[----:B------:R-:W-:-:S05]  /*14f60*/  HADD2.F32 R6, -RZ, R6.H0_H0 ;  /* 0x20000006ff067230 */ /* 0x000fca0000004100 */
[----:B------:R-:W-:-:S04]  /*14f70*/  FMUL R6, R6, UR23 ;  /* 0x0000001706067c20 */ /* 0x000fc80008400000 */
[----:B---3--:R-:W-:-:S05]  /*14f80*/  FFMA R6, R7, UR22, R6 ;  /* 0x0000001607067c23 */ /* 0x008fca0008000006 */
[----:B------:R-:W-:Y:S02]  /*14f90*/  F2FP.SATFINITE.E4M3.F32.PACK_AB_MERGE_C R7, RZ, R6, RZ ;  /* 0x00000006ff07723e */ /* 0x000fe400048070ff */
[----:B------:R-:W-:-:S03]  /*14fa0*/  PRMT R6, RZ, 0x7610, R6 ;  /* 0x00007610ff067816 */ /* 0x000fc60000000006 */
[----:B------:R0:W-:Y:S01]  /*14fb0*/  @!P1 STG.E.U8 desc[UR20][R24.64+0xd1], R7 ;  /* 0x0000d10718009986 */ /* 0x0001e2000c101114 */
[----:B------:R-:W-:Y:S05]  /*14fc0*/  @P2 BRA `(.L_x_257) ;  /* 0x0000000000042947 */ /* 0x000fea0003800000 */
[----:B------:R3:W5:Y:S02]  /*14fd0*/  LDG.E.U8 R6, desc[UR20][R26.64+0xd8] ;  /* 0x0000d8141a067981 */ /* 0x000764000c1e1100 */
.L_x_257:
[----:B------:R-:W-:Y:S05]  /*14fe0*/  BSYNC B1 ;  /* 0x0000000000017941 */ /* 0x000fea0003800000 */
.L_x_256:
[----:B0-----:R-:W2:Y:S01]  /*14ff0*/  LDL.LU R7, [R1+0x208] ;  /* 0x0002080001077983 */ /* 0x001ea20000300800 */
[----:B-----5:R-:W-:Y:S01]  /*15000*/  LOP3.LUT R6, R6, 0xff, RZ, 0xc0, !PT ;  /* 0x000000ff06067812 */ /* 0x020fe200078ec0ff */
[----:B------:R-:W-:Y:S01]  /*15010*/  BSSY B1, `(.L_x_258) ;  /* 0x000000c000017945 */ /* 0x000fe20003800000 */
[----:B------:R-:W-:Y:S02]  /*15020*/  ISETP.GE.AND P1, PT, R0, 0xda, PT ;  /* 0x000000da0000780c */ /* 0x000fe40003f26270 */
[----:B------:R-:W-:Y:S02]  /*15030*/  F2FP.F16.E4M3.UNPACK_B R6, R6 ;  /* 0x00000006ff06723e */ /* 0x000fe400020006ff */
[----:B------:R-:W-:-:S03]  /*15040*/  ISETP.LT.OR P4, PT, R28, 0x1, !P1 ;  /* 0x000000011c00780c */ /* 0x000fc60004f81670 */
        /* <DEDUP_REMOVED lines=8> */
.L_x_259:
[----:B------:R-:W-:Y:S05]  /*150d0*/  BSYNC B1 ;  /* 0x0000000000017941 */ /* 0x000fea0003800000 */
.L_x_258:
[----:B0-----:R-:W3:Y:S01]  /*150e0*/  LDL.LU R7, [R1+0x20c] ;  /* 0x00020c0001077983 */ /* 0x001ee20000300800 */
[----:B-----5:R-:W-:Y:S01]  /*150f0*/  LOP3.LUT R6, R6, 0xff, RZ, 0xc0, !PT ;  /* 0x000000ff06067812 */ /* 0x020fe200078ec0ff */
[----:B------:R-:W-:Y:S01]  /*15100*/  BSSY B1, `(.L_x_260) ;  /* 0x000000b000017945 */ /* 0x000fe20003800000 */
[----:B------:R-:W-:Y:S02]  /*15110*/  ISETP.LT.OR P0, PT, R28, 0x9, !P0 ;  /* 0x000000091c00780c */ /* 0x000fe40004701670 */
[----:B------:R-:W-:-:S05]  /*15120*/  F2FP.F16.E4M3.UNPACK_B R6, R6 ;  /* 0x00000006ff06723e */ /* 0x000fca00020006ff */
        /* <DEDUP_REMOVED lines=8> */
.L_x_261:
[----:B------:R-:W-:Y:S05]  /*151b0*/  BSYNC B1 ;  /* 0x0000000000017941 */ /* 0x000fea0003800000 */
.L_x_260:
        /* <DEDUP_REMOVED lines=13> */
.L_x_263:
[----:B------:R-:W-:Y:S05]  /*15290*/  BSYNC B1 ;  /* 0x0000000000017941 */ /* 0x000fea0003800000 */
.L_x_262:
        /* <DEDUP_REMOVED lines=14> */
.L_x_265:
[----:B------:R-:W-:Y:S05]  /*15380*/  BSYNC B1 ;  /* 0x0000000000017941 */ /* 0x000fea0003800000 */
.L_x_264:
        /* <DEDUP_REMOVED lines=14> */
.L_x_267:
[----:B------:R-:W-:Y:S05]  /*15470*/  BSYNC B1 ;  /* 0x0000000000017941 */ /* 0x000fea0003800000 */
.L_x_266:
        /* <DEDUP_REMOVED lines=13> */
.L_x_269:
[----:B------:R-:W-:Y:S05]  /*15550*/  BSYNC B1 ;  /* 0x0000000000017941 */ /* 0x000fea0003800000 */
.L_x_268:
        /* <DEDUP_REMOVED lines=13> */
.L_x_271:
[----:B------:R-:W-:Y:S05]  /*15630*/  BSYNC B1 ;  /* 0x0000000000017941 */ /* 0x000fea0003800000 */
.L_x_270:
        /* <DEDUP_REMOVED lines=14> */
.L_x_273:
[----:B------:R-:W-:Y:S05]  /*15720*/  BSYNC B1 ;  /* 0x0000000000017941 */ /* 0x000fea0003800000 */
.L_x_272:
        /* <DEDUP_REMOVED lines=14> */
.L_x_275:
[----:B------:R-:W-:Y:S05]  /*15810*/  BSYNC B1 ;  /* 0x0000000000017941 */ /* 0x000fea0003800000 */
.L_x_274:
        /* <DEDUP_REMOVED lines=13> */
.L_x_277:
[----:B------:R-:W-:Y:S05]  /*158f0*/  BSYNC B1 ;  /* 0x0000000000017941 */ /* 0x000fea0003800000 */
.L_x_276:
        /* <DEDUP_REMOVED lines=13> */
.L_x_279:
[----:B------:R-:W-:Y:S05]  /*159d0*/  BSYNC B1 ;  /* 0x0000000000017941 */ /* 0x000fea0003800000 */
.L_x_278:
        /* <DEDUP_REMOVED lines=14> */
.L_x_281:
[----:B------:R-:W-:Y:S05]  /*15ac0*/  BSYNC B1 ;  /* 0x0000000000017941 */ /* 0x000fea0003800000 */
.L_x_280:
        /* <DEDUP_REMOVED lines=14> */
.L_x_283:
[----:B------:R-:W-:Y:S05]  /*15bb0*/  BSYNC B1 ;  /* 0x0000000000017941 */ /* 0x000fea0003800000 */
.L_x_282:
        /* <DEDUP_REMOVED lines=13> */
.L_x_285:
[----:B------:R-:W-:Y:S05]  /*15c90*/  BSYNC B1 ;  /* 0x0000000000017941 */ /* 0x000fea0003800000 */
.L_x_284:
        /* <DEDUP_REMOVED lines=13> */
.L_x_287:
[----:B------:R-:W-:Y:S05]  /*15d70*/  BSYNC B1 ;  /* 0x0000000000017941 */ /* 0x000fea0003800000 */
.L_x_286:
        /* <DEDUP_REMOVED lines=14> */
.L_x_289:
[----:B------:R-:W-:Y:S05]  /*15e60*/  BSYNC B1 ;  /* 0x0000000000017941 */ /* 0x000fea0003800000 */
.L_x_288:
        /* <DEDUP_REMOVED lines=14> */
.L_x_291:
[----:B------:R-:W-:Y:S05]  /*15f50*/  BSYNC B1 ;  /* 0x0000000000017941 */ /* 0x000fea0003800000 */
.L_x_290:
        /* <DEDUP_REMOVED lines=13> */
.L_x_293:
[----:B------:R-:W-:Y:S05]  /*16030*/  BSYNC B1 ;  /* 0x0000000000017941 */ /* 0x000fea0003800000 */
.L_x_292:
        /* <DEDUP_REMOVED lines=13> */
.L_x_295:
[----:B------:R-:W-:Y:S05]  /*16110*/  BSYNC B1 ;  /* 0x0000000000017941 */ /* 0x000fea0003800000 */
.L_x_294:
        /* <DEDUP_REMOVED lines=14> */
.L_x_297:
[----:B------:R-:W-:Y:S05]  /*16200*/  BSYNC B1 ;  /* 0x0000000000017941 */ /* 0x000fea0003800000 */
.L_x_296:
        /* <DEDUP_REMOVED lines=14> */
.L_x_299:
[----:B------:R-:W-:Y:S05]  /*162f0*/  BSYNC B1 ;  /* 0x0000000000017941 */ /* 0x000fea0003800000 */
.L_x_298:
        /* <DEDUP_REMOVED lines=13> */
.L_x_301:
[----:B------:R-:W-:Y:S05]  /*163d0*/  BSYNC B1 ;  /* 0x0000000000017941 */ /* 0x000fea0003800000 */
.L_x_300:
        /* <DEDUP_REMOVED lines=13> */
.L_x_303:
[----:B------:R-:W-:Y:S05]  /*164b0*/  BSYNC B1 ;  /* 0x0000000000017941 */ /* 0x000fea0003800000 */
.L_x_302:
        /* <DEDUP_REMOVED lines=14> */
.L_x_305:
[----:B------:R-:W-:Y:S05]  /*165a0*/  BSYNC B1 ;  /* 0x0000000000017941 */ /* 0x000fea0003800000 */
.L_x_304:
        /* <DEDUP_REMOVED lines=14> */
.L_x_307:
[----:B------:R-:W-:Y:S05]  /*16690*/  BSYNC B1 ;  /* 0x0000000000017941 */ /* 0x000fea0003800000 */
.L_x_306:
        /* <DEDUP_REMOVED lines=13> */
.L_x_309:
[----:B------:R-:W-:Y:S05]  /*16770*/  BSYNC B1 ;  /* 0x0000000000017941 */ /* 0x000fea0003800000 */
.L_x_308:
        /* <DEDUP_REMOVED lines=13> */
.L_x_311:
[----:B------:R-:W-:Y:S05]  /*16850*/  BSYNC B1 ;  /* 0x0000000000017941 */ /* 0x000fea0003800000 */
.L_x_310:
        /* <DEDUP_REMOVED lines=14> */
.L_x_313:
[----:B------:R-:W-:Y:S05]  /*16940*/  BSYNC B1 ;  /* 0x0000000000017941 */ /* 0x000fea0003800000 */
.L_x_312:
        /* <DEDUP_REMOVED lines=14> */
.L_x_315:
[----:B------:R-:W-:Y:S05]  /*16a30*/  BSYNC B1 ;  /* 0x0000000000017941 */ /* 0x000fea0003800000 */
.L_x_314:
        /* <DEDUP_REMOVED lines=13> */
.L_x_317:
[----:B------:R-:W-:Y:S05]  /*16b10*/  BSYNC B1 ;  /* 0x0000000000017941 */ /* 0x000fea0003800000 */
.L_x_316:
        /* <DEDUP_REMOVED lines=13> */
.L_x_319:
[----:B------:R-:W-:Y:S05]  /*16bf0*/  BSYNC B1 ;  /* 0x0000000000017941 */ /* 0x000fea0003800000 */
.L_x_318:
        /* <DEDUP_REMOVED lines=14> */
.L_x_321:
[----:B------:R-:W-:Y:S05]  /*16ce0*/  BSYNC B1 ;  /* 0x0000000000017941 */ /* 0x000fea0003800000 */
.L_x_320:
        /* <DEDUP_REMOVED lines=14> */
.L_x_323:
[----:B------:R-:W-:Y:S05]  /*16dd0*/  BSYNC B1 ;  /* 0x0000000000017941 */ /* 0x000fea0003800000 */
.L_x_322:
        /* <DEDUP_REMOVED lines=13> */
.L_x_325:
[----:B------:R-:W-:Y:S05]  /*16eb0*/  BSYNC B1 ;  /* 0x0000000000017941 */ /* 0x000fea0003800000 */
.L_x_324:
        /* <DEDUP_REMOVED lines=13> */
.L_x_327:
[----:B------:R-:W-:Y:S05]  /*16f90*/  BSYNC B1 ;  /* 0x0000000000017941 */ /* 0x000fea0003800000 */
.L_x_326:
        /* <DEDUP_REMOVED lines=14> */
.L_x_329:
[----:B------:R-:W-:Y:S05]  /*17080*/  BSYNC B1 ;  /* 0x0000000000017941 */ /* 0x000fea0003800000 */
.L_x_328:
        /* <DEDUP_REMOVED lines=14> */
.L_x_331:
[----:B------:R-:W-:Y:S05]  /*17170*/  BSYNC B1 ;  /* 0x0000000000017941 */ /* 0x000fea0003800000 */
.L_x_330:
        /* <DEDUP_REMOVED lines=13> */
.L_x_333:
[----:B------:R-:W-:Y:S05]  /*17250*/  BSYNC B1 ;  /* 0x0000000000017941 */ /* 0x000fea0003800000 */
.L_x_332:
        /* <DEDUP_REMOVED lines=13> */
.L_x_335:
[----:B------:R-:W-:Y:S05]  /*17330*/  BSYNC B1 ;  /* 0x0000000000017941 */ /* 0x000fea0003800000 */
.L_x_334:
        /* <DEDUP_REMOVED lines=14> */
.L_x_337:
[----:B------:R-:W-:Y:S05]  /*17420*/  BSYNC B1 ;  /* 0x0000000000017941 */ /* 0x000fea0003800000 */
.L_x_336:
        /* <DEDUP_REMOVED lines=14> */
.L_x_339:
[----:B------:R-:W-:Y:S05]  /*17510*/  BSYNC B1 ;  /* 0x0000000000017941 */ /* 0x000fea0003800000 */
.L_x_338:
        /* <DEDUP_REMOVED lines=13> */
.L_x_341:
[----:B------:R-:W-:Y:S05]  /*175f0*/  BSYNC B1 ;  /* 0x0000000000017941 */ /* 0x000fea0003800000 */
.L_x_340:
        /* <DEDUP_REMOVED lines=13> */
.L_x_343:
[----:B------:R-:W-:Y:S05]  /*176d0*/  BSYNC B1 ;  /* 0x0000000000017941 */ /* 0x000fea0003800000 */
.L_x_342:
        /* <DEDUP_REMOVED lines=14> */
.L_x_345:
[----:B------:R-:W-:Y:S05]  /*177c0*/  BSYNC B1 ;  /* 0x0000000000017941 */ /* 0x000fea0003800000 */
.L_x_344:
        /* <DEDUP_REMOVED lines=14> */
.L_x_347:
[----:B------:R-:W-:Y:S05]  /*178b0*/  BSYNC B1 ;  /* 0x0000000000017941 */ /* 0x000fea0003800000 */
.L_x_346:
        /* <DEDUP_REMOVED lines=13> */
.L_x_349:
[----:B------:R-:W-:Y:S05]  /*17990*/  BSYNC B1 ;  /* 0x0000000000017941 */ /* 0x000fea0003800000 */
.L_x_348:
        /* <DEDUP_REMOVED lines=13> */
.L_x_351:
[----:B------:R-:W-:Y:S05]  /*17a70*/  BSYNC B1 ;  /* 0x0000000000017941 */ /* 0x000fea0003800000 */
.L_x_350:
        /* <DEDUP_REMOVED lines=14> */
.L_x_353:
[----:B------:R-:W-:Y:S05]  /*17b60*/  BSYNC B1 ;  /* 0x0000000000017941 */ /* 0x000fea0003800000 */
.L_x_352:
        /* <DEDUP_REMOVED lines=14> */
.L_x_355:
[----:B------:R-:W-:Y:S05]  /*17c50*/  BSYNC B1 ;  /* 0x0000000000017941 */ /* 0x000fea0003800000 */
.L_x_354:
        /* <DEDUP_REMOVED lines=13> */
.L_x_357:
[----:B------:R-:W-:Y:S05]  /*17d30*/  BSYNC B1 ;  /* 0x0000000000017941 */ /* 0x000fea0003800000 */
.L_x_356:
        /* <DEDUP_REMOVED lines=13> */
.L_x_359:
[----:B------:R-:W-:Y:S05]  /*17e10*/  BSYNC B1 ;  /* 0x0000000000017941 */ /* 0x000fea0003800000 */
.L_x_358:
        /* <DEDUP_REMOVED lines=14> */
.L_x_361:
[----:B------:R-:W-:Y:S05]  /*17f00*/  BSYNC B1 ;  /* 0x0000000000017941 */ /* 0x000fea0003800000 */
.L_x_360:
        /* <DEDUP_REMOVED lines=14> */
.L_x_363:
[----:B------:R-:W-:Y:S05]  /*17ff0*/  BSYNC B1 ;  /* 0x0000000000017941 */ /* 0x000fea0003800000 */
.L_x_362:
        /* <DEDUP_REMOVED lines=13> */
.L_x_365:
[----:B------:R-:W-:Y:S05]  /*180d0*/  BSYNC B1 ;  /* 0x0000000000017941 */ /* 0x000fea0003800000 */
.L_x_364:
        /* <DEDUP_REMOVED lines=13> */
.L_x_367:
[----:B------:R-:W-:Y:S05]  /*181b0*/  BSYNC B1 ;  /* 0x0000000000017941 */ /* 0x000fea0003800000 */
.L_x_366:
        /* <DEDUP_REMOVED lines=14> */
.L_x_369:
[----:B------:R-:W-:Y:S05]  /*182a0*/  BSYNC B1 ;  /* 0x0000000000017941 */ /* 0x000fea0003800000 */
.L_x_368:
        /* <DEDUP_REMOVED lines=14> */
.L_x_371:
[----:B------:R-:W-:Y:S05]  /*18390*/  BSYNC B1 ;  /* 0x0000000000017941 */ /* 0x000fea0003800000 */
.L_x_370:
        /* <DEDUP_REMOVED lines=13> */
.L_x_373:
[----:B------:R-:W-:Y:S05]  /*18470*/  BSYNC B1 ;  /* 0x0000000000017941 */ /* 0x000fea0003800000 */
.L_x_372:
        /* <DEDUP_REMOVED lines=13> */
.L_x_375:
[----:B------:R-:W-:Y:S05]  /*18550*/  BSYNC B1 ;  /* 0x0000000000017941 */ /* 0x000fea0003800000 */
.L_x_374:
        /* <DEDUP_REMOVED lines=14> */
.L_x_377:
[----:B------:R-:W-:Y:S05]  /*18640*/  BSYNC B1 ;  /* 0x0000000000017941 */ /* 0x000fea0003800000 */
.L_x_376:
        /* <DEDUP_REMOVED lines=14> */
.L_x_379:
[----:B------:R-:W-:Y:S05]  /*18730*/  BSYNC B1 ;  /* 0x0000000000017941 */ /* 0x000fea0003800000 */
.L_x_378:
        /* <DEDUP_REMOVED lines=13> */
.L_x_381:
[----:B------:R-:W-:Y:S05]  /*18810*/  BSYNC B1 ;  /* 0x0000000000017941 */ /* 0x000fea0003800000 */
.L_x_380:
        /* <DEDUP_REMOVED lines=13> */
.L_x_383:
[----:B------:R-:W-:Y:S05]  /*188f0*/  BSYNC B1 ;  /* 0x0000000000017941 */ /* 0x000fea0003800000 */
.L_x_382:
        /* <DEDUP_REMOVED lines=14> */
.L_x_385:
[----:B------:R-:W-:Y:S05]  /*189e0*/  BSYNC B1 ;  /* 0x0000000000017941 */ /* 0x000fea0003800000 */
.L_x_384:
        /* <DEDUP_REMOVED lines=14> */
.L_x_387:
[----:B------:R-:W-:Y:S05]  /*18ad0*/  BSYNC B1 ;  /* 0x0000000000017941 */ /* 0x000fea0003800000 */
.L_x_386:
        /* <DEDUP_REMOVED lines=13> */
.L_x_389:
[----:B------:R-:W-:Y:S05]  /*18bb0*/  BSYNC B1 ;  /* 0x0000000000017941 */ /* 0x000fea0003800000 */
.L_x_388:
        /* <DEDUP_REMOVED lines=13> */
.L_x_391:
[----:B------:R-:W-:Y:S05]  /*18c90*/  BSYNC B1 ;  /* 0x0000000000017941 */ /* 0x000fea0003800000 */
.L_x_390:
        /* <DEDUP_REMOVED lines=14> */
.L_x_393:
[----:B------:R-:W-:Y:S05]  /*18d80*/  BSYNC B1 ;  /* 0x0000000000017941 */ /* 0x000fea0003800000 */
.L_x_392:
        /* <DEDUP_REMOVED lines=14> */
.L_x_395:
[----:B------:R-:W-:Y:S05]  /*18e70*/  BSYNC B1 ;  /* 0x0000000000017941 */ /* 0x000fea0003800000 */
.L_x_394:
        /* <DEDUP_REMOVED lines=13> */
.L_x_397:
[----:B------:R-:W-:Y:S05]  /*18f50*/  BSYNC B1 ;  /* 0x0000000000017941 */ /* 0x000fea0003800000 */
.L_x_396:
        /* <DEDUP_REMOVED lines=13> */
.L_x_399:
[----:B------:R-:W-:Y:S05]  /*19030*/  BSYNC B1 ;  /* 0x0000000000017941 */ /* 0x000fea0003800000 */
.L_x_398:
        /* <DEDUP_REMOVED lines=14> */
.L_x_401:
[----:B------:R-:W-:Y:S05]  /*19120*/  BSYNC B1 ;  /* 0x0000000000017941 */ /* 0x000fea0003800000 */
.L_x_400:
        /* <DEDUP_REMOVED lines=14> */
.L_x_403:
[----:B------:R-:W-:Y:S05]  /*19210*/  BSYNC B1 ;  /* 0x0000000000017941 */ /* 0x000fea0003800000 */
.L_x_402:
        /* <DEDUP_REMOVED lines=13> */
.L_x_405:
[----:B------:R-:W-:Y:S05]  /*192f0*/  BSYNC B1 ;  /* 0x0000000000017941 */ /* 0x000fea0003800000 */
.L_x_404:
        /* <DEDUP_REMOVED lines=13> */
.L_x_407:
[----:B------:R-:W-:Y:S05]  /*193d0*/  BSYNC B1 ;  /* 0x0000000000017941 */ /* 0x000fea0003800000 */
.L_x_406:
        /* <DEDUP_REMOVED lines=14> */
.L_x_409:
[----:B------:R-:W-:Y:S05]  /*194c0*/  BSYNC B1 ;  /* 0x0000000000017941 */ /* 0x000fea0003800000 */
.L_x_408:
        /* <DEDUP_REMOVED lines=14> */
.L_x_411:
[----:B------:R-:W-:Y:S05]  /*195b0*/  BSYNC B1 ;  /* 0x0000000000017941 */ /* 0x000fea0003800000 */
.L_x_410:
        /* <DEDUP_REMOVED lines=13> */
.L_x_413:
[----:B------:R-:W-:Y:S05]  /*19690*/  BSYNC B1 ;  /* 0x0000000000017941 */ /* 0x000fea0003800000 */
.L_x_412:
        /* <DEDUP_REMOVED lines=13> */
.L_x_415:
[----:B------:R-:W-:Y:S05]  /*19770*/  BSYNC B1 ;  /* 0x0000000000017941 */ /* 0x000fea0003800000 */
.L_x_414:
        /* <DEDUP_REMOVED lines=14> */
.L_x_417:
[----:B------:R-:W-:Y:S05]  /*19860*/  BSYNC B1 ;  /* 0x0000000000017941 */ /* 0x000fea0003800000 */
.L_x_416:
        /* <DEDUP_REMOVED lines=14> */
.L_x_419:
[----:B------:R-:W-:Y:S05]  /*19950*/  BSYNC B1 ;  /* 0x0000000000017941 */ /* 0x000fea0003800000 */
.L_x_418:
        /* <DEDUP_REMOVED lines=13> */
.L_x_421:
[----:B------:R-:W-:Y:S05]  /*19a30*/  BSYNC B1 ;  /* 0x0000000000017941 */ /* 0x000fea0003800000 */
.L_x_420:
        /* <DEDUP_REMOVED lines=13> */
.L_x_423:
[----:B------:R-:W-:Y:S05]  /*19b10*/  BSYNC B1 ;  /* 0x0000000000017941 */ /* 0x000fea0003800000 */
.L_x_422:
        /* <DEDUP_REMOVED lines=14> */
.L_x_425:
[----:B------:R-:W-:Y:S05]  /*19c00*/  BSYNC B1 ;  /* 0x0000000000017941 */ /* 0x000fea0003800000 */
.L_x_424:
        /* <DEDUP_REMOVED lines=14> */
.L_x_427:
[----:B------:R-:W-:Y:S05]  /*19cf0*/  BSYNC B1 ;  /* 0x0000000000017941 */ /* 0x000fea0003800000 */
.L_x_426:
        /* <DEDUP_REMOVED lines=13> */
.L_x_429:
[----:B------:R-:W-:Y:S05]  /*19dd0*/  BSYNC B1 ;  /* 0x0000000000017941 */ /* 0x000fea0003800000 */
.L_x_428:
        /* <DEDUP_REMOVED lines=13> */
.L_x_431:
[----:B------:R-:W-:Y:S05]  /*19eb0*/  BSYNC B1 ;  /* 0x0000000000017941 */ /* 0x000fea0003800000 */
.L_x_430:
        /* <DEDUP_REMOVED lines=14> */
.L_x_433:
[----:B------:R-:W-:Y:S05]  /*19fa0*/  BSYNC B1 ;  /* 0x0000000000017941 */ /* 0x000fea0003800000 */
.L_x_432:
        /* <DEDUP_REMOVED lines=14> */
.L_x_435:
[----:B------:R-:W-:Y:S05]  /*1a090*/  BSYNC B1 ;  /* 0x0000000000017941 */ /* 0x000fea0003800000 */
.L_x_434:
        /* <DEDUP_REMOVED lines=13> */
.L_x_437:
[----:B------:R-:W-:Y:S05]  /*1a170*/  BSYNC B1 ;  /* 0x0000000000017941 */ /* 0x000fea0003800000 */
.L_x_436:
        /* <DEDUP_REMOVED lines=13> */
.L_x_439:
[----:B------:R-:W-:Y:S05]  /*1a250*/  BSYNC B1 ;  /* 0x0000000000017941 */ /* 0x000fea0003800000 */
.L_x_438:
        /* <DEDUP_REMOVED lines=14> */
.L_x_441:
[----:B------:R-:W-:Y:S05]  /*1a340*/  BSYNC B1 ;  /* 0x0000000000017941 */ /* 0x000fea0003800000 */
.L_x_440:
        /* <DEDUP_REMOVED lines=14> */
.L_x_443:
[----:B------:R-:W-:Y:S05]  /*1a430*/  BSYNC B1 ;  /* 0x0000000000017941 */ /* 0x000fea0003800000 */
.L_x_442:
        /* <DEDUP_REMOVED lines=13> */
.L_x_445:
[----:B------:R-:W-:Y:S05]  /*1a510*/  BSYNC B1 ;  /* 0x0000000000017941 */ /* 0x000fea0003800000 */
.L_x_444:
        /* <DEDUP_REMOVED lines=13> */
.L_x_447:
[----:B------:R-:W-:Y:S05]  /*1a5f0*/  BSYNC B1 ;  /* 0x0000000000017941 */ /* 0x000fea0003800000 */
.L_x_446:
        /* <DEDUP_REMOVED lines=14> */
.L_x_449:
[----:B------:R-:W-:Y:S05]  /*1a6e0*/  BSYNC B1 ;  /* 0x0000000000017941 */ /* 0x000fea0003800000 */
.L_x_448:
        /* <DEDUP_REMOVED lines=14> */
.L_x_451:
[----:B------:R-:W-:Y:S05]  /*1a7d0*/  BSYNC B1 ;  /* 0x0000000000017941 */ /* 0x000fea0003800000 */
.L_x_450:
        /* <DEDUP_REMOVED lines=13> */
.L_x_453:
[----:B------:R-:W-:Y:S05]  /*1a8b0*/  BSYNC B1 ;  /* 0x0000000000017941 */ /* 0x000fea0003800000 */
.L_x_452:
        /* <DEDUP_REMOVED lines=13> */
.L_x_455:
[----:B------:R-:W-:Y:S05]  /*1a990*/  BSYNC B1 ;  /* 0x0000000000017941 */ /* 0x000fea0003800000 */
.L_x_454:
        /* <DEDUP_REMOVED lines=14> */
.L_x_457:
[----:B------:R-:W-:Y:S05]  /*1aa80*/  BSYNC B1 ;  /* 0x0000000000017941 */ /* 0x000fea0003800000 */
.L_x_456:
        /* <DEDUP_REMOVED lines=14> */
.L_x_459:
[----:B------:R-:W-:Y:S05]  /*1ab70*/  BSYNC B1 ;  /* 0x0000000000017941 */ /* 0x000fea0003800000 */
.L_x_458:
        /* <DEDUP_REMOVED lines=13> */
.L_x_461:
[----:B------:R-:W-:Y:S05]  /*1ac50*/  BSYNC B1 ;  /* 0x0000000000017941 */ /* 0x000fea0003800000 */
.L_x_460:
        /* <DEDUP_REMOVED lines=13> */
.L_x_463:
[----:B------:R-:W-:Y:S05]  /*1ad30*/  BSYNC B1 ;  /* 0x0000000000017941 */ /* 0x000fea0003800000 */
.L_x_462:
        /* <DEDUP_REMOVED lines=14> */
.L_x_465:
[----:B------:R-:W-:Y:S05]  /*1ae20*/  BSYNC B1 ;  /* 0x0000000000017941 */ /* 0x000fea0003800000 */
.L_x_464:
        /* <DEDUP_REMOVED lines=14> */
.L_x_467:
[----:B------:R-:W-:Y:S05]  /*1af10*/  BSYNC B1 ;  /* 0x0000000000017941 */ /* 0x000fea0003800000 */
.L_x_466:
        /* <DEDUP_REMOVED lines=13> */
.L_x_469:
[----:B------:R-:W-:Y:S05]  /*1aff0*/  BSYNC B1 ;  /* 0x0000000000017941 */ /* 0x000fea0003800000 */
.L_x_468:
        /* <DEDUP_REMOVED lines=13> */
.L_x_471:
[----:B------:R-:W-:Y:S05]  /*1b0d0*/  BSYNC B1 ;  /* 0x0000000000017941 */ /* 0x000fea0003800000 */
.L_x_470:
        /* <DEDUP_REMOVED lines=14> */
.L_x_473:
[----:B------:R-:W-:Y:S05]  /*1b1c0*/  BSYNC B1 ;  /* 0x0000000000017941 */ /* 0x000fea0003800000 */
.L_x_472:
        /* <DEDUP_REMOVED lines=14> */
.L_x_475:
[----:B------:R-:W-:Y:S05]  /*1b2b0*/  BSYNC B1 ;  /* 0x0000000000017941 */ /* 0x000fea0003800000 */
.L_x_474:
        /* <DEDUP_REMOVED lines=13> */
.L_x_477:
[----:B------:R-:W-:Y:S05]  /*1b390*/  BSYNC B1 ;  /* 0x0000000000017941 */ /* 0x000fea0003800000 */
.L_x_476:
        /* <DEDUP_REMOVED lines=13> */
.L_x_479:
[----:B------:R-:W-:Y:S05]  /*1b470*/  BSYNC B1 ;  /* 0x0000000000017941 */ /* 0x000fea0003800000 */
.L_x_478:
        /* <DEDUP_REMOVED lines=14> */
.L_x_481:
[----:B------:R-:W-:Y:S05]  /*1b560*/  BSYNC B1 ;  /* 0x0000000000017941 */ /* 0x000fea0003800000 */
.L_x_480:
        /* <DEDUP_REMOVED lines=14> */
.L_x_483:
[----:B------:R-:W-:Y:S05]  /*1b650*/  BSYNC B1 ;  /* 0x0000000000017941 */ /* 0x000fea0003800000 */
.L_x_482:
        /* <DEDUP_REMOVED lines=13> */
.L_x_485:
[----:B------:R-:W-:Y:S05]  /*1b730*/  BSYNC B1 ;  /* 0x0000000000017941 */ /* 0x000fea0003800000 */
.L_x_484:
        /* <DEDUP_REMOVED lines=13> */
.L_x_487:
[----:B------:R-:W-:Y:S05]  /*1b810*/  BSYNC B1 ;  /* 0x0000000000017941 */ /* 0x000fea0003800000 */
.L_x_486:
        /* <DEDUP_REMOVED lines=14> */
.L_x_489:
[----:B------:R-:W-:Y:S05]  /*1b900*/  BSYNC B1 ;  /* 0x0000000000017941 */ /* 0x000fea0003800000 */
.L_x_488:
        /* <DEDUP_REMOVED lines=14> */
.L_x_491:
[----:B------:R-:W-:Y:S05]  /*1b9f0*/  BSYNC B1 ;  /* 0x0000000000017941 */ /* 0x000fea0003800000 */
.L_x_490:
        /* <DEDUP_REMOVED lines=13> */
.L_x_493:
[----:B------:R-:W-:Y:S05]  /*1bad0*/  BSYNC B1 ;  /* 0x0000000000017941 */ /* 0x000fea0003800000 */
.L_x_492:
        /* <DEDUP_REMOVED lines=13> */
.L_x_495:
[----:B------:R-:W-:Y:S05]  /*1bbb0*/  BSYNC B1 ;  /* 0x0000000000017941 */ /* 0x000fea0003800000 */
.L_x_494:
        /* <DEDUP_REMOVED lines=14> */
.L_x_497:
[----:B------:R-:W-:Y:S05]  /*1bca0*/  BSYNC B1 ;  /* 0x0000000000017941 */ /* 0x000fea0003800000 */
.L_x_496:
        /* <DEDUP_REMOVED lines=14> */
.L_x_499:
[----:B------:R-:W-:Y:S05]  /*1bd90*/  BSYNC B1 ;  /* 0x0000000000017941 */ /* 0x000fea0003800000 */
.L_x_498:
        /* <DEDUP_REMOVED lines=13> */
.L_x_501:
[----:B------:R-:W-:Y:S05]  /*1be70*/  BSYNC B1 ;  /* 0x0000000000017941 */ /* 0x000fea0003800000 */
.L_x_500:
        /* <DEDUP_REMOVED lines=13> */
.L_x_503:
[----:B------:R-:W-:Y:S05]  /*1bf50*/  BSYNC B1 ;  /* 0x0000000000017941 */ /* 0x000fea0003800000 */
.L_x_502:
        /* <DEDUP_REMOVED lines=14> */
.L_x_505:
[----:B------:R-:W-:Y:S05]  /*1c040*/  BSYNC B1 ;  /* 0x0000000000017941 */ /* 0x000fea0003800000 */
.L_x_504:
        /* <DEDUP_REMOVED lines=14> */
.L_x_507:
[----:B------:R-:W-:Y:S05]  /*1c130*/  BSYNC B1 ;  /* 0x0000000000017941 */ /* 0x000fea0003800000 */
.L_x_506:
        /* <DEDUP_REMOVED lines=13> */
.L_x_509:
[----:B------:R-:W-:Y:S05]  /*1c210*/  BSYNC B1 ;  /* 0x0000000000017941 */ /* 0x000fea0003800000 */
.L_x_508:
        /* <DEDUP_REMOVED lines=13> */
.L_x_511:
[----:B------:R-:W-:Y:S05]  /*1c2f0*/  BSYNC B1 ;  /* 0x0000000000017941 */ /* 0x000fea0003800000 */
.L_x_510:
        /* <DEDUP_REMOVED lines=14> */
.L_x_513:
[----:B------:R-:W-:Y:S05]  /*1c3e0*/  BSYNC B1 ;  /* 0x0000000000017941 */ /* 0x000fea0003800000 */
.L_x_512:
        /* <DEDUP_REMOVED lines=14> */
.L_x_515:
[----:B------:R-:W-:Y:S05]  /*1c4d0*/  BSYNC B1 ;  /* 0x0000000000017941 */ /* 0x000fea0003800000 */
.L_x_514:
        /* <DEDUP_REMOVED lines=13> */
.L_x_517:
[----:B------:R-:W-:Y:S05]  /*1c5b0*/  BSYNC B1 ;  /* 0x0000000000017941 */ /* 0x000fea0003800000 */
.L_x_516:
        /* <DEDUP_REMOVED lines=13> */
.L_x_519:
[----:B------:R-:W-:Y:S05]  /*1c690*/  BSYNC B1 ;  /* 0x0000000000017941 */ /* 0x000fea0003800000 */
.L_x_518:
        /* <DEDUP_REMOVED lines=14> */
.L_x_521:
[----:B------:R-:W-:Y:S05]  /*1c780*/  BSYNC B1 ;  /* 0x0000000000017941 */ /* 0x000fea0003800000 */
.L_x_520:
        /* <DEDUP_REMOVED lines=14> */
.L_x_523:
[----:B------:R-:W-:Y:S05]  /*1c870*/  BSYNC B1 ;  /* 0x0000000000017941 */ /* 0x000fea0003800000 */
.L_x_522:
        /* <DEDUP_REMOVED lines=13> */
.L_x_525:
[----:B------:R-:W-:Y:S05]  /*1c950*/  BSYNC B1 ;  /* 0x0000000000017941 */ /* 0x000fea0003800000 */
.L_x_524:
        /* <DEDUP_REMOVED lines=13> */
.L_x_527:
[----:B------:R-:W-:Y:S05]  /*1ca30*/  BSYNC B1 ;  /* 0x0000000000017941 */ /* 0x000fea0003800000 */
.L_x_526:
        /* <DEDUP_REMOVED lines=14> */
.L_x_529:
[----:B------:R-:W-:Y:S05]  /*1cb20*/  BSYNC B1 ;  /* 0x0000000000017941 */ /* 0x000fea0003800000 */
.L_x_528:
        /* <DEDUP_REMOVED lines=14> */
.L_x_531:
[----:B------:R-:W-:Y:S05]  /*1cc10*/  BSYNC B1 ;  /* 0x0000000000017941 */ /* 0x000fea0003800000 */
.L_x_530:
        /* <DEDUP_REMOVED lines=13> */
.L_x_533:
[----:B------:R-:W-:Y:S05]  /*1ccf0*/  BSYNC B1 ;  /* 0x0000000000017941 */ /* 0x000fea0003800000 */
.L_x_532:
        /* <DEDUP_REMOVED lines=13> */
.L_x_535:
[----:B------:R-:W-:Y:S05]  /*1cdd0*/  BSYNC B1 ;  /* 0x0000000000017941 */ /* 0x000fea0003800000 */
.L_x_534:
        /* <DEDUP_REMOVED lines=14> */
.L_x_537:
[----:B------:R-:W-:Y:S05]  /*1cec0*/  BSYNC B1 ;  /* 0x0000000000017941 */ /* 0x000fea0003800000 */
.L_x_536:
        /* <DEDUP_REMOVED lines=14> */
.L_x_539:
[----:B------:R-:W-:Y:S05]  /*1cfb0*/  BSYNC B1 ;  /* 0x0000000000017941 */ /* 0x000fea0003800000 */
.L_x_538:
        /* <DEDUP_REMOVED lines=13> */
.L_x_541:
[----:B------:R-:W-:Y:S05]  /*1d090*/  BSYNC B1 ;  /* 0x0000000000017941 */ /* 0x000fea0003800000 */
.L_x_540:
        /* <DEDUP_REMOVED lines=13> */
.L_x_543:
[----:B------:R-:W-:Y:S05]  /*1d170*/  BSYNC B1 ;  /* 0x0000000000017941 */ /* 0x000fea0003800000 */
.L_x_542:
        /* <DEDUP_REMOVED lines=14> */
.L_x_545:
[----:B------:R-:W-:Y:S05]  /*1d260*/  BSYNC B1 ;  /* 0x0000000000017941 */ /* 0x000fea0003800000 */
.L_x_544:
[----:B0-----:R-:W2:Y:S01]  /*1d270*/  LDL.LU R7, [R1+0x448] ;  /* 0x0004480001077983 */ /* 0x001ea20000300800 */
[----:B-----5:R-:W-:Y:S01]  /*1d280*/  LOP3.LUT R6, R6, 0xff, RZ, 0xc0, !PT ;  /* 0x000000ff06067812 */ /* 0x020fe200078ec0ff */
[----:B------:R-:W-:Y:S01]  /*1d290*/  BSSY B1, `(.L_x_546) ;  /* 0x000000c000017945 */ /* 0x000fe20003800000 */
[----:B------:R-:W-:Y:S02]  /*1d2a0*/  ISETP.GE.AND P1, PT, R0, 0x1fa, PT ;  /* 0x000001fa0000780c */ /* 0x000fe40003f26270 */
[----:B------:R-:W-:Y:S02]  /*1d2b0*/  F2FP.F16.E4M3.UNPACK_B R6, R6 ;  /* 0x00000006ff06723e */ /* 0x000fe400020006ff */
[----:B------:R-:W-:Y:S02]  /*1d2c0*/  ISETP.LT.OR P4, PT, R28, 0x1, !P1 ;  /* 0x000000011c00780c */ /* 0x000fe40004f81670 */
[----:B------:R-:W-:Y:S01]  /*1d2d0*/  PRMT R0, RZ, 0x7610, R0 ;  /* 0x00007610ff007816 */ /* 0x000fe20000000000 */
[----:B------:R-:W-:-:S05]  /*1d2e0*/  HADD2.F32 R6, -RZ, R6.H0_H0 ;  /* 0x20000006ff067230 */ /* 0x000fca0000004100 */
[----:B------:R-:W-:-:S04]  /*1d2f0*/  FMUL R6, R6, UR23 ;  /* 0x0000001706067c20 */ /* 0x000fc80008400000 */
[----:B--2---:R-:W-:-:S05]  /*1d300*/  FFMA R6, R7, UR22, R6 ;  /* 0x0000001607067c23 */ /* 0x004fca0008000006 */
[----:B------:R-:W-:-:S05]  /*1d310*/  F2FP.SATFINITE.E4M3.F32.PACK_AB_MERGE_C R7, RZ, R6, RZ ;  /* 0x00000006ff07723e */ /* 0x000fca00048070ff */
[----:B------:R0:W-:Y:S01]  /*1d320*/  @!P2 STG.E.U8 desc[UR20][R2.64+0x1f8], R7 ;  /* 0x0001f8070200a986 */ /* 0x0001e2000c101114 */
[----:B------:R-:W-:Y:S05]  /*1d330*/  @P4 BRA `(.L_x_547) ;  /* 0x0000000000044947 */ /* 0x000fea0003800000 */
[----:B------:R2:W5:Y:S02]  /*1d340*/  LDG.E.U8 R0, desc[UR20][R26.64+0x1f9] ;  /* 0x0001f9141a007981 */ /* 0x000564000c1e1100 */
.L_x_547:
[----:B------:R-:W-:Y:S05]  /*1d350*/  BSYNC B1 ;  /* 0x0000000000017941 */ /* 0x000fea0003800000 */
.L_x_546:
[----:B------:R-:W3:Y:S01]  /*1d360*/  LDL.LU R6, [R1+0x44c] ;  /* 0x00044c0001067983 */ /* 0x000ee20000300800 */
[----:B-----5:R-:W-:Y:S01]  /*1d370*/  LOP3.LUT R0, R0, 0xff, RZ, 0xc0, !PT ;  /* 0x000000ff00007812 */ /* 0x020fe200078ec0ff */
[----:B------:R-:W-:Y:S01]  /*1d380*/  BSSY B1, `(.L_x_548) ;  /* 0x000000b000017945 */ /* 0x000fe20003800000 */
[----:B------:R-:W-:Y:S02]  /*1d390*/  ISETP.LT.OR P0, PT, R28, 0x9, !P0 ;  /* 0x000000091c00780c */ /* 0x000fe40004701670 */
[----:B------:R-:W-:-:S05]  /*1d3a0*/  F2FP.F16.E4M3.UNPACK_B R0, R0 ;  /* 0x00000000ff00723e */ /* 0x000fca00020006ff */
[----:B------:R-:W-:-:S05]  /*1d3b0*/  HADD2.F32 R0, -RZ, R0.H0_H0 ;  /* 0x20000000ff007230 */ /* 0x000fca0000004100 */
[----:B------:R-:W-:-:S04]  /*1d3c0*/  FMUL R0, R0, UR23 ;  /* 0x0000001700007c20 */ /* 0x000fc80008400000 */
[----:B---3--:R-:W-:-:S05]  /*1d3d0*/  FFMA R0, R6, UR22, R0 ;  /* 0x0000001606007c23 */ /* 0x008fca0008000000 */
[----:B0-----:R-:W-:Y:S02]  /*1d3e0*/  F2FP.SATFINITE.E4M3.F32.PACK_AB_MERGE_C R7, RZ, R0, RZ ;  /* 0x00000000ff07723e */ /* 0x001fe400048070ff */
[----:B------:R-:W-:-:S03]  /*1d3f0*/  PRMT R0, RZ, 0x7610, R0 ;  /* 0x00007610ff007816 */ /* 0x000fc60000000000 */
[----:B------:R0:W-:Y:S01]  /*1d400*/  @!P4 STG.E.U8 desc[UR20][R2.64+0x1f9], R7 ;  /* 0x0001f9070200c986 */ /* 0x0001e2000c101114 */
[----:B------:R-:W-:Y:S05]  /*1d410*/  @P0 BRA `(.L_x_549) ;  /* 0x0000000000040947 */ /* 0x000fea0003800000 */
[----:B------:R3:W5:Y:S02]  /*1d420*/  LDG.E.U8 R0, desc[UR20][R4.64+0x1f8] ;  /* 0x0001f81404007981 */ /* 0x000764000c1e1100 */
.L_x_549:
[----:B------:R-:W-:Y:S05]  /*1d430*/  BSYNC B1 ;  /* 0x0000000000017941 */ /* 0x000fea0003800000 */
.L_x_548:
[----:B0---4-:R-:W4:Y:S01]  /*1d440*/  LDL.LU R2, [R1+0x450] ;  /* 0x0004500001027983 */ /* 0x011f220000300800 */
[----:B-----5:R-:W-:Y:S01]  /*1d450*/  LOP3.LUT R0, R0, 0xff, RZ, 0xc0, !PT ;  /* 0x000000ff00007812 */ /* 0x020fe200078ec0ff */
[----:B------:R-:W-:Y:S01]  /*1d460*/  BSSY B1, `(.L_x_550) ;  /* 0x000000b000017945 */ /* 0x000fe20003800000 */
[----:B------:R-:W-:Y:S02]  /*1d470*/  ISETP.LT.OR P1, PT, R28, 0x9, !P1 ;  /* 0x000000091c00780c */ /* 0x000fe40004f21670 */
[----:B------:R-:W-:-:S05]  /*1d480*/  F2FP.F16.E4M3.UNPACK_B R0, R0 ;  /* 0x00000000ff00723e */ /* 0x000fca00020006ff */
[----:B------:R-:W-:-:S05]  /*1d490*/  HADD2.F32 R0, -RZ, R0.H0_H0 ;  /* 0x20000000ff007230 */ /* 0x000fca0000004100 */
[----:B------:R-:W-:-:S04]  /*1d4a0*/  FMUL R0, R0, UR23 ;  /* 0x0000001700007c20 */ /* 0x000fc80008400000 */
[----:B----4-:R-:W-:-:S05]  /*1d4b0*/  FFMA R0, R2, UR22, R0 ;  /* 0x0000001602007c23 */ /* 0x010fca0008000000 */
[----:B------:R-:W-:Y:S02]  /*1d4c0*/  F2FP.SATFINITE.E4M3.F32.PACK_AB_MERGE_C R3, RZ, R0, RZ ;  /* 0x00000000ff03723e */ /* 0x000fe400048070ff */
[----:B------:R-:W-:-:S03]  /*1d4d0*/  PRMT R0, RZ, 0x7610, R0 ;  /* 0x00007610ff007816 */ /* 0x000fc60000000000 */
[----:B------:R0:W-:Y:S01]  /*1d4e0*/  @!P0 STG.E.U8 desc[UR20][R24.64+0x1f8], R3 ;  /* 0x0001f80318008986 */ /* 0x0001e2000c101114 */
[----:B------:R-:W-:Y:S05]  /*1d4f0*/  @P1 BRA `(.L_x_551) ;  /* 0x0000000000041947 */ /* 0x000fea0003800000 */
[----:B------:R4:W5:Y:S02]  /*1d500*/  LDG.E.U8 R0, desc[UR20][R4.64+0x1f9] ;  /* 0x0001f91404007981 */ /* 0x000964000c1e1100 */
.L_x_551:
[----:B------:R-:W-:Y:S05]  /*1d510*/  BSYNC B1 ;  /* 0x0000000000017941 */ /* 0x000fea0003800000 */
.L_x_550:
[----:B------:R-:W-:Y:S05]  /*1d520*/  @P1 BRA `(.L_x_552) ;  /* 0x00000050007c1947 */ /* 0x000fea0003800000 */
[----:B------:R-:W2:Y:S01]  /*1d530*/  LDL.LU R2, [R1+0x454] ;  /* 0x0004540001027983 */ /* 0x000ea20000300800 */
[----:B-----5:R-:W-:-:S04]  /*1d540*/  LOP3.LUT R0, R0, 0xff, RZ, 0xc0, !PT ;  /* 0x000000ff00007812 */ /* 0x020fc800078ec0ff */
[----:B------:R-:W-:-:S05]  /*1d550*/  F2FP.F16.E4M3.UNPACK_B R0, R0 ;  /* 0x00000000ff00723e */ /* 0x000fca00020006ff */
[----:B------:R-:W-:-:S05]  /*1d560*/  HADD2.F32 R0, -RZ, R0.H0_H0 ;  /* 0x20000000ff007230 */ /* 0x000fca0000004100 */
[----:B------:R-:W-:-:S04]  /*1d570*/  FMUL R0, R0, UR23 ;  /* 0x0000001700007c20 */ /* 0x000fc80008400000 */
[----:B--2---:R-:W-:-:S05]  /*1d580*/  FFMA R0, R2, UR22, R0 ;  /* 0x0000001602007c23 */ /* 0x004fca0008000000 */
[----:B0-----:R-:W-:-:S05]  /*1d590*/  F2FP.SATFINITE.E4M3.F32.PACK_AB_MERGE_C R3, RZ, R0, RZ ;  /* 0x00000000ff03723e */ /* 0x001fca00048070ff */
[----:B------:R0:W-:Y:S01]  /*1d5a0*/  STG.E.U8 desc[UR20][R24.64+0x1f9], R3 ;  /* 0x0001f90318007986 */ /* 0x0001e2000c101114 */
[----:B------:R-:W-:Y:S05]  /*1d5b0*/  BRA `(.L_x_552) ;  /* 0x0000005000587947 */ /* 0x000fea0003800000 */
.L_x_39:
[----:B------:R-:W2:Y:S01]  /*1d5c0*/  LDL.LU R26, [R1+0x200] ;  /* 0x00020000011a7983 */ /* 0x000ea20000300800 */
[----:B------:R-:W-:Y:S01]  /*1d5d0*/  ISETP.GE.AND P0, PT, R0, 0x1, PT ;  /* 0x000000010000780c */ /* 0x000fe20003f06270 */
[----:B------:R-:W-:Y:S01]  /*1d5e0*/  FMUL R4, R4, UR22 ;  /* 0x0000001604047c20 */ /* 0x000fe20008400000 */
[----:B------:R-:W-:Y:S01]  /*1d5f0*/  FMUL R5, R5, UR22 ;  /* 0x0000001605057c20 */ /* 0x000fe20008400000 */
[----:B------:R-:W-:Y:S01]  /*1d600*/  FMUL R6, R6, UR22 ;  /* 0x0000001606067c20 */ /* 0x000fe20008400000 */
[----:B------:R-:W-:Y:S01]  /*1d610*/  ISETP.LT.OR P1, PT, R28, 0x1, !P0 ;  /* 0x000000011c00780c */ /* 0x000fe20004721670 */
[----:B------:R-:W-:Y:S01]  /*1d620*/  FMUL R7, R7, UR22 ;  /* 0x0000001607077c20 */ /* 0x000fe20008400000 */
[----:B------:R-:W-:Y:S01]  /*1d630*/  F2FP.SATFINITE.E4M3.F32.PACK_AB_MERGE_C R4, RZ, R4, RZ ;  /* 0x00000004ff04723e */ /* 0x000fe200048070ff */
[----:B------:R-:W-:Y:S01]  /*1d640*/  FMUL R8, R8, UR22 ;  /* 0x0000001608087c20 */ /* 0x000fe20008400000 */
[----:B------:R-:W-:Y:S01]  /*1d650*/  ISETP.LT.OR P0, PT, R28, 0x9, !P0 ;  /* 0x000000091c00780c */ /* 0x000fe20004701670 */
[----:B------:R-:W-:Y:S01]  /*1d660*/  FMUL R9, R9, UR22 ;  /* 0x0000001609097c20 */ /* 0x000fe20008400000 */
[----:B------:R-:W-:Y:S01]  /*1d670*/  FMUL R10, R10, UR22 ;  /* 0x000000160a0a7c20 */ /* 0x000fe20008400000 */
[----:B------:R-:W-:Y:S01]  /*1d680*/  FMUL R11, R11, UR22 ;  /* 0x000000160b0b7c20 */ /* 0x000fe20008400000 */
[----:B------:R-:W-:Y:S01]  /*1d690*/  FMUL R12, R12, UR22 ;  /* 0x000000160c0c7c20 */ /* 0x000fe20008400000 */
[----:B------:R-:W-:Y:S01]  /*1d6a0*/  FMUL R13, R13, UR22 ;  /* 0x000000160d0d7c20 */ /* 0x000fe20008400000 */
[----:B------:R-:W-:Y:S01]  /*1d6b0*/  FMUL R15, R15, UR22 ;  /* 0x000000160f0f7c20 */ /* 0x000fe20008400000 */
[----:B------:R-:W-:Y:S01]  /*1d6c0*/  FMUL R14, R14, UR22 ;  /* 0x000000160e0e7c20 */ /* 0x000fe20008400000 */
[----:B------:R-:W-:Y:S01]  /*1d6d0*/  FMUL R16, R16, UR22 ;  /* 0x0000001610107c20 */ /* 0x000fe20008400000 */
[----:B------:R-:W-:Y:S01]  /*1d6e0*/  @!P1 STG.E.U8 desc[UR20][R2.64], R4 ;  /* 0x0000000402009986 */ /* 0x000fe2000c101114 */
        /* <DEDUP_REMOVED lines=8> */
[----:B------:R-:W-:Y:S01]  /*1d770*/  F2FP.SATFINITE.E4M3.F32.PACK_AB_MERGE_C R6, RZ, R6, RZ ;  /* 0x00000006ff06723e */ /* 0x000fe200048070ff */
[----:B------:R-:W-:Y:S01]  /*1d780*/  FMUL R22, R22, UR22 ;  /* 0x0000001616167c20 */ /* 0x000fe20008400000 */
[----:B------:R-:W-:Y:S01]  /*1d790*/  FMUL R23, R23, UR22 ;  /* 0x0000001617177c20 */ /* 0x000fe20008400000 */
[----:B------:R-:W-:Y:S01]  /*1d7a0*/  FMUL R152, R152, UR22 ;  /* 0x0000001698987c20 */ /* 0x000fe20008400000 */
[----:B------:R-:W4:Y:S05]  /*1d7b0*/  LDL.LU R33, [R1+0x204] ;  /* 0x0002040001217983 */ /* 0x000f2a0000300800 */
[----:B------:R0:W-:Y:S04]  /*1d7c0*/  @!P2 STG.E.U8 desc[UR20][R2.64+0x1], R5 ;  /* 0x000001050200a986 */ /* 0x0001e8000c101114 */
[----:B------:R-:W-:Y:S01]  /*1d7d0*/  @!P0 STG.E.U8 desc[UR20][R24.64], R6 ;  /* 0x0000000618008986 */ /* 0x000fe2000c101114 */
[----:B------:R-:W-:-:S02]  /*1d7e0*/  ISETP.LT.OR P0, PT, R28, 0x9, !P1 ;  /* 0x000000091c00780c */ /* 0x000fc40004f01670 */
[----:B------:R-:W-:Y:S01]  /*1d7f0*/  F2FP.SATFINITE.E4M3.F32.PACK_AB_MERGE_C R7, RZ, R7, RZ ;  /* 0x00000007ff07723e */ /* 0x000fe200048070ff */
[----:B------:R-:W-:Y:S01]  /*1d800*/  FMUL R153, R153, UR22 ;  /* 0x0000001699997c20 */ /* 0x000fe20008400000 */
[----:B------:R-:W-:Y:S01]  /*1d810*/  ISETP.GE.AND P1, PT, R0, 0x9, PT ;  /* 0x000000090000780c */ /* 0x000fe20003f26270 */
[----:B------:R-:W5:Y:S03]  /*1d820*/  LDL.LU R29, [R1+0x208] ;  /* 0x00020800011d7983 */ /* 0x000f660000300800 */
[----:B------:R-:W-:Y:S01]  /*1d830*/  ISETP.LT.OR P2, PT, R28, 0x1, !P1 ;  /* 0x000000011c00780c */ /* 0x000fe20004f41670 */
[----:B------:R-:W3:Y:S04]  /*1d840*/  LDL.LU R32, [R1+0x20c] ;  /* 0x00020c0001207983 */ /* 0x000ee80000300800 */
[----:B------:R1:W-:Y:S01]  /*1d850*/  @!P0 STG.E.U8 desc[UR20][R24.64+0x1], R7 ;  /* 0x0000010718008986 */ /* 0x0003e2000c101114 */
[----:B------:R-:W-:-:S02]  /*1d860*/  ISETP.GE.AND P0, PT, R0, 0xa, PT ;  /* 0x0000000a0000780c */ /* 0x000fc40003f06270 */
[----:B------:R-:W-:Y:S01]  /*1d870*/  F2FP.SATFINITE.E4M3.F32.PACK_AB_MERGE_C R8, RZ, R8, RZ ;  /* 0x00000008ff08723e */ /* 0x000fe200048070ff */
[----:B------:R-:W3:Y:S01]  /*1d880*/  LDL.LU R27, [R1+0x210] ;  /* 0x00021000011b7983 */ /* 0x000ee20000300800 */
[C---:B------:R-:W-:Y:S01]  /*1d890*/  ISETP.LT.OR P4, PT, R28.reuse, 0x1, !P0 ;  /* 0x000000011c00780c */ /* 0x040fe20004781670 */
[----:B------:R-:W-:Y:S01]  /*1d8a0*/  FMUL R155, R155, UR22 ;  /* 0x000000169b9b7c20 */ /* 0x000fe20008400000 */
[----:B------:R-:W-:Y:S01]  /*1d8b0*/  ISETP.LT.OR P1, PT, R28, 0x9, !P1 ;  /* 0x000000091c00780c */ /* 0x000fe20004f21670 */
[----:B------:R-:W-:Y:S01]  /*1d8c0*/  @!P2 STG.E.U8 desc[UR20][R2.64+0x8], R8 ;  /* 0x000008080200a986 */ /* 0x000fe2000c101114 */
[----:B------:R-:W-:Y:S01]  /*1d8d0*/  F2FP.SATFINITE.E4M3.F32.PACK_AB_MERGE_C R9, RZ, R9, RZ ;  /* 0x00000009ff09723e */ /* 0x000fe200048070ff */
[----:B------:R-:W-:Y:S01]  /*1d8e0*/  FMUL R154, R154, UR22 ;  /* 0x000000169a9a7c20 */ /* 0x000fe20008400000 */
[----:B------:R-:W-:Y:S01]  /*1d8f0*/  ISETP.LT.OR P0, PT, R28, 0x9, !P0 ;  /* 0x000000091c00780c */ /* 0x000fe20004701670 */
[----:B------:R-:W3:Y:S01]  /*1d900*/  LDL.LU R31, [R1+0x214] ;  /* 0x00021400011f7983 */ /* 0x000ee20000300800 */
[----:B------:R-:W-:Y:S01]  /*1d910*/  ISETP.GE.AND P2, PT, R0, 0x11, PT ;  /* 0x000000110000780c */ /* 0x000fe20003f46270 */
[----:B------:R-:W-:Y:S01]  /*1d920*/  FMUL R156, R156, UR22 ;  /* 0x000000169c9c7c20 */ /* 0x000fe20008400000 */
[----:B------:R-:W-:Y:S01]  /*1d930*/  F2FP.SATFINITE.E4M3.F32.PACK_AB_MERGE_C R10, RZ, R10, RZ ;  /* 0x0000000aff0a723e */ /* 0x000fe200048070ff */
[----:B------:R-:W-:Y:S01]  /*1d940*/  FMUL R157, R157, UR22 ;  /* 0x000000169d9d7c20 */ /* 0x000fe20008400000 */
[----:B------:R-:W-:Y:S01]  /*1d950*/  F2FP.SATFINITE.E4M3.F32.PACK_AB_MERGE_C R11, RZ, R11, RZ ;  /* 0x0000000bff0b723e */ /* 0x000fe200048070ff */
[----:B------:R-:W-:Y:S01]  /*1d960*/  @!P4 STG.E.U8 desc[UR20][R2.64+0x9], R9 ;  /* 0x000009090200c986 */ /* 0x000fe2000c101114 */
[----:B------:R-:W-:Y:S01]  /*1d970*/  ISETP.LT.OR P4, PT, R28, 0x1, !P2 ;  /* 0x000000011c00780c */ /* 0x000fe20005781670 */
[----:B------:R-:W-:Y:S01]  /*1d980*/  FMUL R158, R158, UR22 ;  /* 0x000000169e9e7c20 */ /* 0x000fe20008400000 */
[----:B------:R-:W-:Y:S01]  /*1d990*/  F2FP.SATFINITE.E4M3.F32.PACK_AB_MERGE_C R12, RZ, R12, RZ ;  /* 0x0000000cff0c723e */ /* 0x000fe200048070ff */
[----:B------:R-:W-:Y:S01]  /*1d9a0*/  @!P1 STG.E.U8 desc[UR20][R24.64+0x8], R10 ;  /* 0x0000080a18009986 */ /* 0x000fe2000c101114 */
[----:B------:R-:W-:Y:S01]  /*1d9b0*/  ISETP.GE.AND P1, PT, R0, 0x12, PT ;  /* 0x000000120000780c */ /* 0x000fe20003f26270 */
[----:B------:R-:W-:Y:S01]  /*1d9c0*/  FMUL R159, R159, UR22 ;  /* 0x000000169f9f7c20 */ /* 0x000fe20008400000 */
[----:B------:R-:W-:Y:S01]  /*1d9d0*/  F2FP.SATFINITE.E4M3.F32.PACK_AB_MERGE_C R13, RZ, R13, RZ ;  /* 0x0000000dff0d723e */ /* 0x000fe200048070ff */
[----:B------:R-:W-:Y:S01]  /*1d9e0*/  @!P0 STG.E.U8 desc[UR20][R24.64+0x9], R11 ;  /* 0x0000090b18008986 */ /* 0x000fe2000c101114 */
[----:B------:R-:W-:Y:S01]  /*1d9f0*/  ISETP.LT.OR P5, PT, R28, 0x1, !P1 ;  /* 0x000000011c00780c */ /* 0x000fe20004fa1670 */
[----:B------:R-:W-:Y:S01]  /*1da00*/  FMUL R160, R160, UR22 ;  /* 0x00000016a0a07c20 */ /* 0x000fe20008400000 */
[C---:B------:R-:W-:Y:S01]  /*1da10*/  ISETP.LT.OR P0, PT, R28.reuse, 0x9, !P2 ;  /* 0x000000091c00780c */ /* 0x040fe20005701670 */
[----:B------:R-:W-:Y:S01]  /*1da20*/  FMUL R161, R161, UR22 ;  /* 0x00000016a1a17c20 */ /* 0x000fe20008400000 */
[----:B------:R-:W-:Y:S01]  /*1da30*/  ISETP.LT.OR P1, PT, R28, 0x9, !P1 ;  /* 0x000000091c00780c */ /* 0x000fe20004f21670 */
[----:B------:R-:W-:Y:S01]  /*1da40*/  @!P4 STG.E.U8 desc[UR20][R2.64+0x10], R12 ;  /* 0x0000100c0200c986 */ /* 0x000fe2000c101114 */
[----:B------:R-:W-:Y:S01]  /*1da50*/  ISETP.GE.AND P2, PT, R0, 0x19, PT ;  /* 0x000000190000780c */ /* 0x000fe20003f46270 */
[----:B------:R-:W-:Y:S01]  /*1da60*/  FMUL R162, R162, UR22 ;  /* 0x00000016a2a27c20 */ /* 0x000fe20008400000 */
[----:B------:R-:W-:Y:S01]  /*1da70*/  F2FP.SATFINITE.E4M3.F32.PACK_AB_MERGE_C R15, RZ, R15, RZ ;  /* 0x0000000fff0f723e */ /* 0x000fe200048070ff */
[----:B------:R-:W-:Y:S01]  /*1da80*/  FMUL R163, R163, UR22 ;  /* 0x00000016a3a37c20 */ /* 0x000fe20008400000 */
[----:B------:R-:W-:Y:S01]  /*1da90*/  ISETP.LT.OR P4, PT, R28, 0x1, !P2 ;  /* 0x000000011c00780c */ /* 0x000fe20005781670 */
[----:B------:R-:W-:Y:S01]  /*1daa0*/  FMUL R164, R164, UR22 ;  /* 0x00000016a4a47c20 */ /* 0x000fe20008400000 */
[----:B------:R-:W-:Y:S01]  /*1dab0*/  F2FP.SATFINITE.E4M3.F32.PACK_AB_MERGE_C R14, RZ, R14, RZ ;  /* 0x0000000eff0e723e */ /* 0x000fe200048070ff */
[----:B------:R-:W-:Y:S01]  /*1dac0*/  @!P5 STG.E.U8 desc[UR20][R2.64+0x11], R13 ;  /* 0x0000110d0200d986 */ /* 0x000fe2000c101114 */
[----:B------:R-:W-:Y:S01]  /*1dad0*/  F2FP.SATFINITE.E4M3.F32.PACK_AB_MERGE_C R16, RZ, R16, RZ ;  /* 0x00000010ff10723e */ /* 0x000fe200048070ff */
[----:B------:R-:W-:Y:S01]  /*1dae0*/  FMUL R165, R165, UR22 ;  /* 0x00000016a5a57c20 */ /* 0x000fe20008400000 */
[----:B------:R-:W-:Y:S01]  /*1daf0*/  F2FP.SATFINITE.E4M3.F32.PACK_AB_MERGE_C R17, RZ, R17, RZ ;  /* 0x00000011ff11723e */ /* 0x000fe200048070ff */
[----:B------:R-:W-:Y:S01]  /*1db00*/  @!P1 STG.E.U8 desc[UR20][R24.64+0x11], R15 ;  /* 0x0000110f18009986 */ /* 0x000fe2000c101114 */
[----:B------:R-:W-:Y:S01]  /*1db10*/  ISETP.GE.AND P1, PT, R0, 0x1a, PT ;  /* 0x0000001a0000780c */ /* 0x000fe20003f26270 */
[----:B------:R-:W-:Y:S01]  /*1db20*/  FMUL R166, R166, UR22 ;  /* 0x00000016a6a67c20 */ /* 0x000fe20008400000 */
[----:B------:R-:W-:Y:S01]  /*1db30*/  F2FP.SATFINITE.E4M3.F32.PACK_AB_MERGE_C R18, RZ, R18, RZ ;  /* 0x00000012ff12723e */ /* 0x000fe200048070ff */
[----:B------:R-:W-:Y:S01]  /*1db40*/  @!P0 STG.E.U8 desc[UR20][R24.64+0x10], R14 ;  /* 0x0000100e18008986 */ /* 0x000fe2000c101114 */
[C---:B------:R-:W-:Y:S01]  /*1db50*/  ISETP.LT.OR P0, PT, R28.reuse, 0x9, !P2 ;  /* 0x000000091c00780c */ /* 0x040fe20005701670 */
[----:B------:R-:W-:Y:S01]  /*1db60*/  FMUL R167, R167, UR22 ;  /* 0x00000016a7a77c20 */ /* 0x000fe20008400000 */
[----:B------:R-:W-:Y:S01]  /*1db70*/  F2FP.SATFINITE.E4M3.F32.PACK_AB_MERGE_C R19, RZ, R19, RZ ;  /* 0x00000013ff13723e */ /* 0x000fe200048070ff */
[----:B------:R-:W-:Y:S01]  /*1db80*/  @!P4 STG.E.U8 desc[UR20][R2.64+0x18], R16 ;  /* 0x000018100200c986 */ /* 0x000fe2000c101114 */
[----:B------:R-:W-:Y:S01]  /*1db90*/  ISETP.LT.OR P4, PT, R28, 0x1, !P1 ;  /* 0x000000011c00780c */ /* 0x000fe20004f81670 */
[----:B------:R-:W-:Y:S01]  /*1dba0*/  FMUL R168, R168, UR22 ;  /* 0x00000016a8a87c20 */ /* 0x000fe20008400000 */
[----:B------:R-:W-:Y:S01]  /*1dbb0*/  ISETP.LT.OR P1, PT, R28, 0x9, !P1 ;  /* 0x000000091c00780c */ /* 0x000fe20004f21670 */
[----:B------:R-:W-:Y:S01]  /*1dbc0*/  FMUL R169, R169, UR22 ;  /* 0x00000016a9a97c20 */ /* 0x000fe20008400000 */
[----:B------:R-:W-:Y:S01]  /*1dbd0*/  F2FP.SATFINITE.E4M3.F32.PACK_AB_MERGE_C R21, RZ, R21, RZ ;  /* 0x00000015ff15723e */ /* 0x000fe200048070ff */
        /* <DEDUP_REMOVED lines=8> */
[----:B------:R-:W-:Y:S01]  /*1dc60*/  @!P4 STG.E.U8 desc[UR20][R2.64+0x19], R17 ;  /* 0x000019110200c986 */ /* 0x000fe2000c101114 */
[----:B------:R-:W-:Y:S01]  /*1dc70*/  F2FP.SATFINITE.E4M3.F32.PACK_AB_MERGE_C R153, RZ, R153, RZ ;  /* 0x00000099ff99723e */ /* 0x000fe200048070ff */
[----:B------:R-:W-:Y:S01]  /*1dc80*/  FMUL R174, R174, UR22 ;  /* 0x00000016aeae7c20 */ /* 0x000fe20008400000 */
[----:B------:R-:W-:Y:S01]  /*1dc90*/  F2FP.SATFINITE.E4M3.F32.PACK_AB_MERGE_C R155, RZ, R155, RZ ;  /* 0x0000009bff9b723e */ /* 0x000fe200048070ff */
[----:B------:R-:W-:Y:S01]  /*1dca0*/  @!P0 STG.E.U8 desc[UR20][R24.64+0x18], R18 ;  /* 0x0000181218008986 */ /* 0x000fe2000c101114 */
[C---:B------:R-:W-:Y:S01]  /*1dcb0*/  ISETP.GE.AND P0, PT, R0.reuse, 0x22, PT ;  /* 0x000000220000780c */ /* 0x040fe20003f06270 */
[----:B------:R-:W-:Y:S01]  /*1dcc0*/  FMUL R175, R175, UR22 ;  /* 0x00000016afaf7c20 */ /* 0x000fe20008400000 */
[----:B------:R-:W-:Y:S01]  /*1dcd0*/  F2FP.SATFINITE.E4M3.F32.PACK_AB_MERGE_C R154, RZ, R154, RZ ;  /* 0x0000009aff9a723e */ /* 0x000fe200048070ff */
[----:B------:R-:W-:Y:S01]  /*1dce0*/  @!P1 STG.E.U8 desc[UR20][R24.64+0x19], R19 ;  /* 0x0000191318009986 */ /* 0x000fe2000c101114 */
[----:B------:R-:W-:Y:S01]  /*1dcf0*/  ISETP.GE.AND P1, PT, R0, 0x21, PT ;  /* 0x000000210000780c */ /* 0x000fe20003f26270 */
[----:B------:R-:W-:Y:S01]  /*1dd00*/  FMUL R176, R176, UR22 ;  /* 0x00000016b0b07c20 */ /* 0x000fe20008400000 */
[C---:B------:R-:W-:Y:S01]  /*1dd10*/  ISETP.LT.OR P4, PT, R28.reuse, 0x1, !P0 ;  /* 0x000000011c00780c */ /* 0x040fe20004781670 */
[----:B------:R-:W-:Y:S01]  /*1dd20*/  FMUL R177, R177, UR22 ;  /* 0x00000016b1b17c20 */ /* 0x000fe20008400000 */
[----:B------:R-:W-:Y:S01]  /*1dd30*/  ISETP.LT.OR P2, PT, R28, 0x1, !P1 ;  /* 0x000000011c00780c */ /* 0x000fe20004f41670 */
[----:B------:R-:W-:Y:S01]  /*1dd40*/  FMUL R178, R178, UR22 ;  /* 0x00000016b2b27c20 */ /* 0x000fe20008400000 */
[C---:B------:R-:W-:Y:S01]  /*1dd50*/  ISETP.LT.OR P1, PT, R28.reuse, 0x9, !P1 ;  /* 0x000000091c00780c */ /* 0x040fe20004f21670 */
        /* <DEDUP_REMOVED lines=19> */
[C---:B------:R-:W-:Y:S01]  /*1de90*/  ISETP.LT.OR P5, PT, R28.reuse, 0x1, !P2 ;  /* 0x000000011c00780c */ /* 0x040fe200057a1670 */
[----:B------:R-:W-:Y:S01]  /*1dea0*/  @!P0 STG.E.U8 desc[UR20][R24.64+0x21], R23 ;  /* 0x0000211718008986 */ /* 0x000fe2000c101114 */
[----:B------:R-:W-:Y:S01]  /*1deb0*/  ISETP.LT.OR P2, PT, R28, 0x9, !P2 ;  /* 0x000000091c00780c */ /* 0x000fe20005741670 */
[----:B------:R-:W-:Y:S01]  /*1dec0*/  FMUL R186, R186, UR22 ;  /* 0x00000016baba7c20 */ /* 0x000fe20008400000 */
[----:B------:R-:W-:Y:S01]  /*1ded0*/  ISETP.LT.OR P4, PT, R28, 0x9, !P4 ;  /* 0x000000091c00780c */ /* 0x000fe20006781670 */
[----:B------:R-:W-:Y:S01]  /*1dee0*/  FMUL R187, R187, UR22 ;  /* 0x00000016bbbb7c20 */ /* 0x000fe20008400000 */
[----:B------:R-:W-:Y:S01]  /*1def0*/  ISETP.GE.AND P0, PT, R0, 0x32, PT ;  /* 0x000000320000780c */ /* 0x000fe20003f06270 */
[----:B------:R-:W-:Y:S01]  /*1df00*/  FMUL R188, R188, UR22 ;  /* 0x00000016bcbc7c20 */ /* 0x000fe20008400000 */
[----:B------:R-:W-:Y:S01]  /*1df10*/  F2FP.SATFINITE.E4M3.F32.PACK_AB_MERGE_C R161, RZ, R161, RZ ;  /* 0x000000a1ffa1723e */ /* 0x000fe200048070ff */
[----:B------:R-:W-:Y:S01]  /*1df20*/  FMUL R189, R189, UR22 ;  /* 0x00000016bdbd7c20 */ /* 0x000fe20008400000 */
[----:B------:R-:W-:Y:S01]  /*1df30*/  ISETP.LT.OR P6, PT, R28, 0x1, !P0 ;  /* 0x000000011c00780c */ /* 0x000fe200047c1670 */
[----:B------:R-:W-:Y:S01]  /*1df40*/  @!P1 STG.E.U8 desc[UR20][R2.64+0x28], R152 ;  /* 0x0000289802009986 */ /* 0x000fe2000c101114 */
[----:B------:R-:W-:Y:S01]  /*1df50*/  ISETP.GE.AND P1, PT, R0, 0x31, PT ;  /* 0x000000310000780c */ /* 0x000fe20003f26270 */
[----:B------:R-:W-:Y:S01]  /*1df60*/  FMUL R190, R190, UR22 ;  /* 0x00000016bebe7c20 */ /* 0x000fe20008400000 */
[C---:B------:R-:W-:Y:S01]  /*1df70*/  ISETP.LT.OR P0, PT, R28.reuse, 0x9, !P0 ;  /* 0x000000091c00780c */ /* 0x040fe20004701670 */
[----:B------:R-:W-:Y:S01]  /*1df80*/  @!P5 STG.E.U8 desc[UR20][R2.64+0x29], R153 ;  /* 0x000029990200d986 */ /* 0x000fe2000c101114 */
[C---:B------:R-:W-:Y:S01]  /*1df90*/  ISETP.LT.OR P5, PT, R28.reuse, 0x1, !P1 ;  /* 0x000000011c00780c */ /* 0x040fe20004fa1670 */
[----:B------:R-:W-:Y:S01]  /*1dfa0*/  FMUL R191, R191, UR22 ;  /* 0x00000016bfbf7c20 */ /* 0x000fe20008400000 */
[----:B------:R-:W-:Y:S01]  /*1dfb0*/  ISETP.LT.OR P1, PT, R28, 0x9, !P1 ;  /* 0x000000091c00780c */ /* 0x000fe20004f21670 */
[----:B------:R-:W-:Y:S01]  /*1dfc0*/  @!P2 STG.E.U8 desc[UR20][R24.64+0x29], R155 ;  /* 0x0000299b1800a986 */ /* 0x000fe2000c101114 */
[----:B------:R-:W-:Y:S01]  /*1dfd0*/  ISETP.GE.AND P2, PT, R0, 0x39, PT ;  /* 0x000000390000780c */ /* 0x000fe20003f46270 */
        /* <DEDUP_REMOVED lines=33> */
[----:B0-----:R-:W-:Y:S01]  /*1e1f0*/  F2FP.SATFINITE.E4M3.F32.PACK_AB_MERGE_C R5, RZ, R166, RZ ;  /* 0x000000a6ff05723e */ /* 0x001fe200048070ff */
[----:B------:R-:W-:Y:S01]  /*1e200*/  @!P4 STG.E.U8 desc[UR20][R24.64+0x39], R163 ;  /* 0x000039a31800c986 */ /* 0x000fe2000c101114 */
[----:B------:R-:W-:Y:S01]  /*1e210*/  ISETP.GE.AND P4, PT, R0, 0x4a, PT ;  /* 0x0000004a0000780c */ /* 0x000fe20003f86270 */
[----:B------:R-:W-:Y:S01]  /*1e220*/  FMUL R201, R201, UR22 ;  /* 0x00000016c9c97c20 */ /* 0x000fe20008400000 */
[----:B------:R-:W-:Y:S01]  /*1e230*/  F2FP.SATFINITE.E4M3.F32.PACK_AB_MERGE_C R167, RZ, R167, RZ ;  /* 0x000000a7ffa7723e */ /* 0x000fe200048070ff */
[----:B------:R-:W-:Y:S01]  /*1e240*/  @!P6 STG.E.U8 desc[UR20][R2.64+0x41], R165 ;  /* 0x000041a50200e986 */ /* 0x000fe2000c101114 */
[----:B-1----:R-:W-:Y:S01]  /*1e250*/  F2FP.SATFINITE.E4M3.F32.PACK_AB_MERGE_C R7, RZ, R168, RZ ;  /* 0x000000a8ff07723e */ /* 0x002fe200048070ff */
[----:B------:R-:W-:Y:S01]  /*1e260*/  FMUL R202, R202, UR22 ;  /* 0x00000016caca7c20 */ /* 0x000fe20008400000 */
[C---:B------:R-:W-:Y:S01]  /*1e270*/  ISETP.LT.OR P6, PT, R28.reuse, 0x1, !P4 ;  /* 0x000000011c00780c */ /* 0x040fe200067c1670 */
[----:B------:R-:W-:Y:S01]  /*1e280*/  @!P5 STG.E.U8 desc[UR20][R2.64+0x40], R164 ;  /* 0x000040a40200d986 */ /* 0x000fe2000c101114 */
[C---:B------:R-:W-:Y:S01]  /*1e290*/  ISETP.LT.OR P5, PT, R28.reuse, 0x1, !P2 ;  /* 0x000000011c00780c */ /* 0x040fe200057a1670 */
[----:B------:R-:W-:Y:S01]  /*1e2a0*/  FMUL R203, R203, UR22 ;  /* 0x00000016cbcb7c20 */ /* 0x000fe20008400000 */
[----:B------:R-:W-:Y:S01]  /*1e2b0*/  ISETP.LT.OR P2, PT, R28, 0x9, !P2 ;  /* 0x000000091c00780c */ /* 0x000fe20005741670 */
[----:B------:R0:W-:Y:S01]  /*1e2c0*/  @!P1 STG.E.U8 desc[UR20][R24.64+0x40], R5 ;  /* 0x0000400518009986 */ /* 0x0001e2000c101114 */
[----:B------:R-:W-:Y:S01]  /*1e2d0*/  ISETP.GE.AND P1, PT, R0, 0x51, PT ;  /* 0x000000510000780c */ /* 0x000fe20003f26270 */
[----:B------:R-:W-:Y:S01]  /*1e2e0*/  FMUL R204, R204, UR22 ;  /* 0x00000016cccc7c20 */ /* 0x000fe20008400000 */
[----:B------:R-:W-:Y:S01]  /*1e2f0*/  ISETP.LT.OR P4, PT, R28, 0x9, !P4 ;  /* 0x000000091c00780c */ /* 0x000fe20006781670 */
[----:B------:R-:W-:Y:S01]  /*1e300*/  @!P0 STG.E.U8 desc[UR20][R24.64+0x41], R167 ;  /* 0x000041a718008986 */ /* 0x000fe2000c101114 */
[----:B------:R-:W-:Y:S01]  /*1e310*/  F2FP.SATFINITE.E4M3.F32.PACK_AB_MERGE_C R169, RZ, R169, RZ ;  /* 0x000000a9ffa9723e */ /* 0x000fe200048070ff */
[----:B------:R-:W-:Y:S01]  /*1e320*/  FMUL R205, R205, UR22 ;  /* 0x00000016cdcd7c20 */ /* 0x000fe20008400000 */
[----:B------:R-:W-:Y:S01]  /*1e330*/  ISETP.GE.AND P0, PT, R0, 0x52, PT ;  /* 0x000000520000780c */ /* 0x000fe20003f06270 */
[----:B------:R-:W-:Y:S01]  /*1e340*/  FMUL R206, R206, UR22 ;  /* 0x00000016cece7c20 */ /* 0x000fe20008400000 */
[----:B------:R-:W-:Y:S01]  /*1e350*/  F2FP.SATFINITE.E4M3.F32.PACK_AB_MERGE_C R171, RZ, R171, RZ ;  /* 0x000000abffab723e */ /* 0x000fe200048070ff */
[----:B------:R1:W-:Y:S01]  /*1e360*/  @!P5 STG.E.U8 desc[UR20][R2.64+0x48], R7 ;  /* 0x000048070200d986 */ /* 0x0003e2000c101114 */
[C---:B------:R-:W-:Y:S01]  /*1e370*/  ISETP.LT.OR P5, PT, R28.reuse, 0x1, !P1 ;  /* 0x000000011c00780c */ /* 0x040fe20004fa1670 */
[----:B------:R-:W-:Y:S01]  /*1e380*/  FMUL R207, R207, UR22 ;  /* 0x00000016cfcf7c20 */ /* 0x000fe20008400000 */
[----:B0-----:R-:W-:Y:S01]  /*1e390*/  F2FP.SATFINITE.E4M3.F32.PACK_AB_MERGE_C R5, RZ, R170, RZ ;  /* 0x000000aaff05723e */ /* 0x001fe200048070ff */
[----:B------:R-:W-:Y:S01]  /*1e3a0*/  @!P6 STG.E.U8 desc[UR20][R2.64+0x49], R169 ;  /* 0x000049a90200e986 */ /* 0x000fe2000c101114 */
[----:B------:R-:W-:Y:S01]  /*1e3b0*/  ISETP.LT.OR P6, PT, R28, 0x1, !P0 ;  /* 0x000000011c00780c */ /* 0x000fe200047c1670 */
[----:B------:R-:W-:Y:S01]  /*1e3c0*/  FMUL R208, R208, UR22 ;  /* 0x00000016d0d07c20 */ /* 0x000fe20008400000 */
[----:B------:R-:W-:Y:S01]  /*1e3d0*/  ISETP.LT.OR P1, PT, R28, 0x9, !P1 ;  /* 0x000000091c00780c */ /* 0x000fe20004f21670 */
[----:B------:R0:W-:Y:S01]  /*1e3e0*/  @!P2 STG.E.U8 desc[UR20][R24.64+0x48], R5 ;  /* 0x000048051800a986 */ /* 0x0001e2000c101114 */
[----:B------:R-:W-:Y:S01]  /*1e3f0*/  ISETP.GE.AND P2, PT, R0, 0x59, PT ;  /* 0x000000590000780c */ /* 0x000fe20003f46270 */
[----:B------:R-:W-:Y:S01]  /*1e400*/  FMUL R209, R209, UR22 ;  /* 0x00000016d1d17c20 */ /* 0x000fe20008400000 */
[----:B------:R-:W-:Y:S01]  /*1e410*/  ISETP.LT.OR P0, PT, R28, 0x9, !P0 ;  /* 0x000000091c00780c */ /* 0x000fe20004701670 */
[----:B------:R-:W-:Y:S01]  /*1e420*/  @!P4 STG.E.U8 desc[UR20][R24.64+0x49], R171 ;  /* 0x000049ab1800c986 */ /* 0x000fe2000c101114 */
[----:B-1----:R-:W-:Y:S01]  /*1e430*/  F2FP.SATFINITE.E4M3.F32.PACK_AB_MERGE_C R7, RZ, R172, RZ ;  /* 0x000000acff07723e */ /* 0x002fe200048070ff */
[----:B------:R-:W-:Y:S01]  /*1e440*/  FMUL R210, R210, UR22 ;  /* 0x00000016d2d27c20 */ /* 0x000fe20008400000 */
[----:B------:R-:W-:Y:S01]  /*1e450*/  F2FP.SATFINITE.E4M3.F32.PACK_AB_MERGE_C R173, RZ, R173, RZ ;  /* 0x000000adffad723e */ /* 0x000fe200048070ff */
[----:B------:R-:W-:Y:S01]  /*1e460*/  FMUL R211, R211, UR22 ;  /* 0x00000016d3d37c20 */ /* 0x000fe20008400000 */
[----:B------:R-:W-:Y:S01]  /*1e470*/  ISETP.GE.AND P4, PT, R0, 0x5a, PT ;  /* 0x0000005a0000780c */ /* 0x000fe20003f86270 */
[----:B------:R1:W-:Y:S01]  /*1e480*/  @!P5 STG.E.U8 desc[UR20][R2.64+0x50], R7 ;  /* 0x000050070200d986 */ /* 0x0003e2000c101114 */
[----:B------:R-:W-:Y:S01]  /*1e490*/  ISETP.LT.OR P5, PT, R28, 0x1, !P2 ;  /* 0x000000011c00780c */ /* 0x000fe200057a1670 */
[----:B------:R-:W-:Y:S01]  /*1e4a0*/  FMUL R212, R212, UR22 ;  /* 0x00000016d4d47c20 */ /* 0x000fe20008400000 */
[----:B0-----:R-:W-:Y:S01]  /*1e4b0*/  F2FP.SATFINITE.E4M3.F32.PACK_AB_MERGE_C R5, RZ, R174, RZ ;  /* 0x000000aeff05723e */ /* 0x001fe200048070ff */
[----:B------:R-:W-:Y:S01]  /*1e4c0*/  @!P6 STG.E.U8 desc[UR20][R2.64+0x51], R173 ;  /* 0x000051ad0200e986 */ /* 0x000fe2000c101114 */
[----:B------:R-:W-:Y:S01]  /*1e4d0*/  F2FP.SATFINITE.E4M3.F32.PACK_AB_MERGE_C R175, RZ, R175, RZ ;  /* 0x000000afffaf723e */ /* 0x000fe200048070ff */
[----:B------:R-:W-:Y:S01]  /*1e4e0*/  FMUL R213, R213, UR22 ;  /* 0x00000016d5d57c20 */ /* 0x000fe20008400000 */
[----:B------:R-:W-:Y:S01]  /*1e4f0*/  ISETP.LT.OR P6, PT, R28, 0x1, !P4 ;  /* 0x000000011c00780c */ /* 0x000fe200067c1670 */
[----:B------:R0:W-:Y:S01]  /*1e500*/  @!P1 STG.E.U8 desc[UR20][R24.64+0x50], R5 ;  /* 0x0000500518009986 */ /* 0x0001e2000c101114 */
[----:B------:R-:W-:Y:S01]  /*1e510*/  ISETP.GE.AND P1, PT, R0, 0x61, PT ;  /* 0x000000610000780c */ /* 0x000fe20003f26270 */
[----:B------:R-:W-:Y:S01]  /*1e520*/  FMUL R214, R214, UR22 ;  /* 0x00000016d6d67c20 */ /* 0x000fe20008400000 */
[C---:B------:R-:W-:Y:S01]  /*1e530*/  ISETP.LT.OR P2, PT, R28.reuse, 0x9, !P2 ;  /* 0x000000091c00780c */ /* 0x040fe20005741670 */
[----:B------:R-:W-:Y:S01]  /*1e540*/  @!P0 STG.E.U8 desc[UR20][R24.64+0x51], R175 ;  /* 0x000051af18008986 */ /* 0x000fe2000c101114 */
[----:B-1----:R-:W-:Y:S01]  /*1e550*/  F2FP.SATFINITE.E4M3.F32.PACK_AB_MERGE_C R7, RZ, R176, RZ ;  /* 0x000000b0ff07723e */ /* 0x002fe200048070ff */
[----:B------:R-:W-:Y:S01]  /*1e560*/  FMUL R215, R215, UR22 ;  /* 0x00000016d7d77c20 */ /* 0x000fe20008400000 */
[----:B------:R-:W-:Y:S01]  /*1e570*/  ISETP.LT.OR P4, PT, R28, 0x9, !P4 ;  /* 0x000000091c00780c */ /* 0x000fe20006781670 */
[----:B------:R-:W-:Y:S01]  /*1e580*/  FMUL R216, R216, UR22 ;  /* 0x00000016d8d87c20 */ /* 0x000fe20008400000 */
[----:B------:R-:W-:Y:S01]  /*1e590*/  F2FP.SATFINITE.E4M3.F32.PACK_AB_MERGE_C R177, RZ, R177, RZ ;  /* 0x000000b1ffb1723e */ /* 0x000fe200048070ff */
[----:B------:R1:W-:Y:S01]  /*1e5a0*/  @!P5 STG.E.U8 desc[UR20][R2.64+0x58], R7 ;  /* 0x000058070200d986 */ /* 0x0003e2000c101114 */
[----:B------:R-:W-:Y:S01]  /*1e5b0*/  ISETP.LT.OR P5, PT, R28, 0x1, !P1 ;  /* 0x000000011c00780c */ /* 0x000fe20004fa1670 */
[----:B------:R-:W-:Y:S01]  /*1e5c0*/  FMUL R217, R217, UR22 ;  /* 0x00000016d9d97c20 */ /* 0x000fe20008400000 */
[----:B0-----:R-:W-:Y:S01]  /*1e5d0*/  F2FP.SATFINITE.E4M3.F32.PACK_AB_MERGE_C R5, RZ, R178, RZ ;  /* 0x000000b2ff05723e */ /* 0x001fe200048070ff */
[----:B------:R-:W-:Y:S01]  /*1e5e0*/  @!P6 STG.E.U8 desc[UR20][R2.64+0x59], R177 ;  /* 0x000059b10200e986 */ /* 0x000fe2000c101114 */
[----:B------:R-:W-:Y:S01]  /*1e5f0*/  ISETP.GE.AND P0, PT, R0, 0x62, PT ;  /* 0x000000620000780c */ /* 0x000fe20003f06270 */
[----:B------:R-:W-:Y:S01]  /*1e600*/  FMUL R218, R218, UR22 ;  /* 0x00000016dada7c20 */ /* 0x000fe20008400000 */
[----:B------:R-:W-:Y:S01]  /*1e610*/  F2FP.SATFINITE.E4M3.F32.PACK_AB_MERGE_C R179, RZ, R179, RZ ;  /* 0x000000b3ffb3723e */ /* 0x000fe200048070ff */
[----:B------:R0:W-:Y:S01]  /*1e620*/  @!P2 STG.E.U8 desc[UR20][R24.64+0x58], R5 ;  /* 0x000058051800a986 */ /* 0x0001e2000c101114 */
[----:B------:R-:W-:Y:S01]  /*1e630*/  ISETP.LT.OR P6, PT, R28, 0x1, !P0 ;  /* 0x000000011c00780c */ /* 0x000fe200047c1670 */
[----:B------:R-:W-:Y:S01]  /*1e640*/  FMUL R219, R219, UR22 ;  /* 0x00000016dbdb7c20 */ /* 0x000fe20008400000 */
[----:B------:R-:W-:Y:S01]  /*1e650*/  ISETP.GE.AND P2, PT, R0, 0x69, PT ;  /* 0x000000690000780c */ /* 0x000fe20003f46270 */
[----:B------:R-:W-:Y:S01]  /*1e660*/  @!P4 STG.E.U8 desc[UR20][R24.64+0x59], R179 ;  /* 0x000059b31800c986 */ /* 0x000fe2000c101114 */
[----:B-1----:R-:W-:Y:S01]  /*1e670*/  F2FP.SATFINITE.E4M3.F32.PACK_AB_MERGE_C R7, RZ, R180, RZ ;  /* 0x000000b4ff07723e */ /* 0x002fe200048070ff */
[----:B------:R-:W-:Y:S01]  /*1e680*/  FMUL R220, R220, UR22 ;  /* 0x00000016dcdc7c20 */ /* 0x000fe20008400000 */
[C---:B------:R-:W-:Y:S01]  /*1e690*/  ISETP.LT.OR P1, PT, R28.reuse, 0x9, !P1 ;  /* 0x000000091c00780c */ /* 0x040fe20004f21670 */
[----:B------:R-:W-:Y:S01]  /*1e6a0*/  FMUL R221, R221, UR22 ;  /* 0x00000016dddd7c20 */ /* 0x000fe20008400000 */
[C---:B------:R-:W-:Y:S01]  /*1e6b0*/  ISETP.LT.OR P0, PT, R28.reuse, 0x9, !P0 ;  /* 0x000000091c00780c */ /* 0x040fe20004701670 */
[----:B------:R1:W-:Y:S01]  /*1e6c0*/  @!P5 STG.E.U8 desc[UR20][R2.64+0x60], R7 ;  /* 0x000060070200d986 */ /* 0x0003e2000c101114 */
[----:B------:R-:W-:Y:S01]  /*1e6d0*/  ISETP.LT.OR P5, PT, R28, 0x1, !P2 ;  /* 0x000000011c00780c */ /* 0x000fe200057a1670 */
[----:B------:R-:W-:Y:S01]  /*1e6e0*/  FMUL R222, R222, UR22 ;  /* 0x00000016dede7c20 */ /* 0x000fe20008400000 */
[----:B------:R-:W-:Y:S01]  /*1e6f0*/  F2FP.SATFINITE.E4M3.F32.PACK_AB_MERGE_C R181, RZ, R181, RZ ;  /* 0x000000b5ffb5723e */ /* 0x000fe200048070ff */
[----:B------:R-:W-:Y:S01]  /*1e700*/  FMUL R223, R223, UR22 ;  /* 0x00000016dfdf7c20 */ /* 0x000fe20008400000 */
[----:B0-----:R-:W-:Y:S01]  /*1e710*/  F2FP.SATFINITE.E4M3.F32.PACK_AB_MERGE_C R5, RZ, R182, RZ ;  /* 0x000000b6ff05723e */ /* 0x001fe200048070ff */
[----:B------:R-:W-:Y:S01]  /*1e720*/  FMUL R224, R224, UR22 ;  /* 0x00000016e0e07c20 */ /* 0x000fe20008400000 */
[----:B------:R-:W-:Y:S01]  /*1e730*/  ISETP.GE.AND P4, PT, R0, 0x6a, PT ;  /* 0x0000006a0000780c */ /* 0x000fe20003f86270 */
[----:B------:R-:W-:Y:S01]  /*1e740*/  @!P6 STG.E.U8 desc[UR20][R2.64+0x61], R181 ;  /* 0x000061b50200e986 */ /* 0x000fe2000c101114 */
[----:B------:R-:W-:Y:S01]  /*1e750*/  F2FP.SATFINITE.E4M3.F32.PACK_AB_MERGE_C R183, RZ, R183, RZ ;  /* 0x000000b7ffb7723e */ /* 0x000fe200048070ff */
[----:B------:R-:W-:Y:S01]  /*1e760*/  FMUL R225, R225, UR22 ;  /* 0x00000016e1e17c20 */ /* 0x000fe20008400000 */
[----:B------:R-:W-:Y:S01]  /*1e770*/  ISETP.LT.OR P6, PT, R28, 0x1, !P4 ;  /* 0x000000011c00780c */ /* 0x000fe200067c1670 */
[----:B------:R0:W-:Y:S01]  /*1e780*/  @!P1 STG.E.U8 desc[UR20][R24.64+0x60], R5 ;  /* 0x0000600518009986 */ /* 0x0001e2000c101114 */
[----:B-1----:R-:W-:Y:S01]  /*1e790*/  F2FP.SATFINITE.E4M3.F32.PACK_AB_MERGE_C R7, RZ, R184, RZ ;  /* 0x000000b8ff07723e */ /* 0x002fe200048070ff */
[----:B--2---:R-:W-:Y:S01]  /*1e7a0*/  FMUL R4, R26, UR22 ;  /* 0x000000161a047c20 */ /* 0x004fe20008400000 */
[----:B------:R-:W-:Y:S01]  /*1e7b0*/  ISETP.GE.AND P1, PT, R0, 0x71, PT ;  /* 0x000000710000780c */ /* 0x000fe20003f26270 */
[----:B------:R-:W2:Y:S01]  /*1e7c0*/  LDL.LU R26, [R1+0x218] ;  /* 0x00021800011a7983 */ /* 0x000ea20000300800 */
[----:B------:R-:W-:Y:S01]  /*1e7d0*/  ISETP.LT.OR P2, PT, R28, 0x9, !P2 ;  /* 0x000000091c00780c */ /* 0x000fe20005741670 */
[----:B------:R-:W-:Y:S01]  /*1e7e0*/  FMUL R226, R226, UR22 ;  /* 0x00000016e2e27c20 */ /* 0x000fe20008400000 */
[----:B------:R-:W-:Y:S01]  /*1e7f0*/  ISETP.LT.OR P4, PT, R28, 0x9, !P4 ;  /* 0x000000091c00780c */ /* 0x000fe20006781670 */
[----:B------:R-:W-:Y:S01]  /*1e800*/  @!P0 STG.E.U8 desc[UR20][R24.64+0x61], R183 ;  /* 0x000061b718008986 */ /* 0x000fe2000c101114 */
        /* <DEDUP_REMOVED lines=37> */
[----:B------:R-:W2:Y:S01]  /*1ea60*/  LDL.LU R30, [R1+0x21c] ;  /* 0x00021c00011e7983 */ /* 0x000ea20000300800 */
[C---:B------:R-:W-:Y:S01]  /*1ea70*/  ISETP.LT.OR P4, PT, R28.reuse, 0x9, !P4 ;  /* 0x000000091c00780c */ /* 0x040fe20006781670 */
[----:B------:R-:W-:Y:S01]  /*1ea80*/  FMUL R237, R237, UR22 ;  /* 0x00000016eded7c20 */ /* 0x000fe20008400000 */
[----:B------:R-:W-:Y:S01]  /*1ea90*/  F2FP.SATFINITE.E4M3.F32.PACK_AB_MERGE_C R193, RZ, R193, RZ ;  /* 0x000000c1ffc1723e */ /* 0x000fe200048070ff */
[----:B------:R1:W-:Y:S01]  /*1eaa0*/  @!P5 STG.E.U8 desc[UR20][R2.64+0x78], R7 ;  /* 0x000078070200d986 */ /* 0x0003e2000c101114 */
[----:B------:R-:W-:-:S02]  /*1eab0*/  ISETP.LT.OR P5, PT, R28, 0x1, !P1 ;  /* 0x000000011c00780c */ /* 0x000fc40004fa1670 */
[----:B0-----:R-:W-:Y:S01]  /*1eac0*/  F2FP.SATFINITE.E4M3.F32.PACK_AB_MERGE_C R5, RZ, R194, RZ ;  /* 0x000000c2ff05723e */ /* 0x001fe200048070ff */
[----:B------:R-:W-:Y:S01]  /*1ead0*/  @!P6 STG.E.U8 desc[UR20][R2.64+0x79], R193 ;  /* 0x000079c10200e986 */ /* 0x000fe2000c101114 */
[----:B------:R-:W-:Y:S02]  /*1eae0*/  ISETP.GE.AND P0, PT, R0, 0x82, PT ;  /* 0x000000820000780c */ /* 0x000fe40003f06270 */
[----:B------:R-:W-:Y:S01]  /*1eaf0*/  F2FP.SATFINITE.E4M3.F32.PACK_AB_MERGE_C R195, RZ, R195, RZ ;  /* 0x000000c3ffc3723e */ /* 0x000fe200048070ff */
[----:B------:R0:W-:Y:S01]  /*1eb00*/  @!P2 STG.E.U8 desc[UR20][R24.64+0x78], R5 ;  /* 0x000078051800a986 */ /* 0x0001e2000c101114 */
[----:B------:R-:W-:Y:S02]  /*1eb10*/  ISETP.LT.OR P6, PT, R28, 0x1, !P0 ;  /* 0x000000011c00780c */ /* 0x000fe400047c1670 */
[----:B------:R-:W-:Y:S01]  /*1eb20*/  ISETP.GE.AND P2, PT, R0, 0x89, PT ;  /* 0x000000890000780c */ /* 0x000fe20003f46270 */
[----:B------:R-:W-:Y:S01]  /*1eb30*/  @!P4 STG.E.U8 desc[UR20][R24.64+0x79], R195 ;  /* 0x000079c31800c986 */ /* 0x000fe2000c101114 */
[----:B-1----:R-:W-:-:S02]  /*1eb40*/  F2FP.SATFINITE.E4M3.F32.PACK_AB_MERGE_C R7, RZ, R196, RZ ;  /* 0x000000c4ff07723e */ /* 0x002fc400048070ff */
[C---:B------:R-:W-:Y:S02]  /*1eb50*/  ISETP.LT.OR P1, PT, R28.reuse, 0x9, !P1 ;  /* 0x000000091c00780c */ /* 0x040fe40004f21670 */
[C---:B------:R-:W-:Y:S01]  /*1eb60*/  ISETP.LT.OR P0, PT, R28.reuse, 0x9, !P0 ;  /* 0x000000091c00780c */ /* 0x040fe20004701670 */
[----:B------:R1:W-:Y:S01]  /*1eb70*/  @!P5 STG.E.U8 desc[UR20][R2.64+0x80], R7 ;  /* 0x000080070200d986 */ /* 0x0003e2000c101114 */
[----:B------:R-:W-:Y:S02]  /*1eb80*/  ISETP.LT.OR P5, PT, R28, 0x1, !P2 ;  /* 0x000000011c00780c */ /* 0x000fe400057a1670 */
[----:B------:R-:W-:Y:S02]  /*1eb90*/  F2FP.SATFINITE.E4M3.F32.PACK_AB_MERGE_C R197, RZ, R197, RZ ;  /* 0x000000c5ffc5723e */ /* 0x000fe400048070ff */
[----:B0-----:R-:W-:Y:S02]  /*1eba0*/  F2FP.SATFINITE.E4M3.F32.PACK_AB_MERGE_C R5, RZ, R198, RZ ;  /* 0x000000c6ff05723e */ /* 0x001fe400048070ff */
[----:B------:R-:W-:Y:S01]  /*1ebb0*/  ISETP.GE.AND P4, PT, R0, 0x8a, PT ;  /* 0x0000008a0000780c */ /* 0x000fe20003f86270 */
[----:B------:R-:W-:Y:S01]  /*1ebc0*/  @!P6 STG.E.U8 desc[UR20][R2.64+0x81], R197 ;  /* 0x000081c50200e986 */ /* 0x000fe2000c101114 */
[----:B------:R-:W-:-:S02]  /*1ebd0*/  F2FP.SATFINITE.E4M3.F32.PACK_AB_MERGE_C R199, RZ, R199, RZ ;  /* 0x000000c7ffc7723e */ /* 0x000fc400048070ff */
[----:B------:R-:W-:Y:S01]  /*1ebe0*/  ISETP.LT.OR P6, PT, R28, 0x1, !P4 ;  /* 0x000000011c00780c */ /* 0x000fe200067c1670 */
[----:B------:R0:W-:Y:S01]  /*1ebf0*/  @!P1 STG.E.U8 desc[UR20][R24.64+0x80], R5 ;  /* 0x0000800518009986 */ /* 0x0001e2000c101114 */
[----:B-1----:R-:W-:Y:S02]  /*1ec00*/  F2FP.SATFINITE.E4M3.F32.PACK_AB_MERGE_C R7, RZ, R200, RZ ;  /* 0x000000c8ff07723e */ /* 0x002fe400048070ff */
[----:B------:R-:W-:Y:S01]  /*1ec10*/  ISETP.GE.AND P1, PT, R0, 0x91, PT ;  /* 0x000000910000780c */ /* 0x000fe20003f26270 */
[----:B------:R-:W-:Y:S01]  /*1ec20*/  @!P0 STG.E.U8 desc[UR20][R24.64+0x81], R199 ;  /* 0x000081c718008986 */ /* 0x000fe2000c101114 */
[C---:B------:R-:W-:Y:S02]  /*1ec30*/  ISETP.LT.OR P2, PT, R28.reuse, 0x9, !P2 ;  /* 0x000000091c00780c */ /* 0x040fe40005741670 */
[C---:B------:R-:W-:Y:S01]  /*1ec40*/  ISETP.LT.OR P4, PT, R28.reuse, 0x9, !P4 ;  /* 0x000000091c00780c */ /* 0x040fe20006781670 */
[----:B------:R1:W-:Y:S01]  /*1ec50*/  @!P5 STG.E.U8 desc[UR20][R2.64+0x88], R7 ;  /* 0x000088070200d986 */ /* 0x0003e2000c101114 */
[----:B------:R-:W-:-:S02]  /*1ec60*/  ISETP.LT.OR P5, PT, R28, 0x1, !P1 ;  /* 0x000000011c00780c */ /* 0x000fc40004fa1670 */
[----:B------:R-:W-:Y:S02]  /*1ec70*/  F2FP.SATFINITE.E4M3.F32.PACK_AB_MERGE_C R201, RZ, R201, RZ ;  /* 0x000000c9ffc9723e */ /* 0x000fe400048070ff */
[----:B0-----:R-:W-:Y:S02]  /*1ec80*/  F2FP.SATFINITE.E4M3.F32.PACK_AB_MERGE_C R5, RZ, R202, RZ ;  /* 0x000000caff05723e */ /* 0x001fe400048070ff */
[----:B------:R-:W-:Y:S01]  /*1ec90*/  ISETP.GE.AND P0, PT, R0, 0x92, PT ;  /* 0x000000920000780c */ /* 0x000fe20003f06270 */
[----:B------:R-:W-:Y:S01]  /*1eca0*/  @!P6 STG.E.U8 desc[UR20][R2.64+0x89], R201 ;  /* 0x000089c90200e986 */ /* 0x000fe2000c101114 */
[----:B------:R-:W-:Y:S02]  /*1ecb0*/  F2FP.SATFINITE.E4M3.F32.PACK_AB_MERGE_C R203, RZ, R203, RZ ;  /* 0x000000cbffcb723e */ /* 0x000fe400048070ff */
[----:B------:R-:W-:Y:S01]  /*1ecc0*/  ISETP.LT.OR P6, PT, R28, 0x1, !P0 ;  /* 0x000000011c00780c */ /* 0x000fe200047c1670 */
[----:B------:R0:W-:Y:S01]  /*1ecd0*/  @!P2 STG.E.U8 desc[UR20][R24.64+0x88], R5 ;  /* 0x000088051800a986 */ /* 0x0001e2000c101114 */
[----:B-1----:R-:W-:-:S02]  /*1ece0*/  F2FP.SATFINITE.E4M3.F32.PACK_AB_MERGE_C R7, RZ, R204, RZ ;  /* 0x000000ccff07723e */ /* 0x002fc400048070ff */
[----:B------:R-:W-:Y:S01]  /*1ecf0*/  ISETP.GE.AND P2, PT, R0, 0x99, PT ;  /* 0x000000990000780c */ /* 0x000fe20003f46270 */
[----:B------:R-:W-:Y:S01]  /*1ed00*/  @!P4 STG.E.U8 desc[UR20][R24.64+0x89], R203 ;  /* 0x000089cb1800c986 */ /* 0x000fe2000c101114 */
[C---:B------:R-:W-:Y:S02]  /*1ed10*/  ISETP.LT.OR P1, PT, R28.reuse, 0x9, !P1 ;  /* 0x000000091c00780c */ /* 0x040fe40004f21670 */
[C---:B------:R-:W-:Y:S01]  /*1ed20*/  ISETP.LT.OR P0, PT, R28.reuse, 0x9, !P0 ;  /* 0x000000091c00780c */ /* 0x040fe20004701670 */
[----:B------:R1:W-:Y:S01]  /*1ed30*/  @!P5 STG.E.U8 desc[UR20][R2.64+0x90], R7 ;  /* 0x000090070200d986 */ /* 0x0003e2000c101114 */
[----:B------:R-:W-:Y:S02]  /*1ed40*/  ISETP.LT.OR P5, PT, R28, 0x1, !P2 ;  /* 0x000000011c00780c */ /* 0x000fe400057a1670 */
[----:B------:R-:W-:Y:S02]  /*1ed50*/  F2FP.SATFINITE.E4M3.F32.PACK_AB_MERGE_C R205, RZ, R205, RZ ;  /* 0x000000cdffcd723e */ /* 0x000fe400048070ff */
[----:B0-----:R-:W-:-:S02]  /*1ed60*/  F2FP.SATFINITE.E4M3.F32.PACK_AB_MERGE_C R5, RZ, R206, RZ ;  /* 0x000000ceff05723e */ /* 0x001fc400048070ff */
[----:B------:R-:W-:Y:S01]  /*1ed70*/  ISETP.GE.AND P4, PT, R0, 0x9a, PT ;  /* 0x0000009a0000780c */ /* 0x000fe20003f86270 */
[----:B------:R-:W-:Y:S01]  /*1ed80*/  @!P6 STG.E.U8 desc[UR20][R2.64+0x91], R205 ;  /* 0x000091cd0200e986 */ /* 0x000fe2000c101114 */
[----:B------:R-:W-:Y:S02]  /*1ed90*/  F2FP.SATFINITE.E4M3.F32.PACK_AB_MERGE_C R207, RZ, R207, RZ ;  /* 0x000000cfffcf723e */ /* 0x000fe400048070ff */
[----:B------:R-:W-:Y:S01]  /*1eda0*/  ISETP.LT.OR P6, PT, R28, 0x1, !P4 ;  /* 0x000000011c00780c */ /* 0x000fe200067c1670 */
[----:B------:R0:W-:Y:S01]  /*1edb0*/  @!P1 STG.E.U8 desc[UR20][R24.64+0x90], R5 ;  /* 0x0000900518009986 */ /* 0x0001e2000c101114 */
[----:B-1----:R-:W-:Y:S02]  /*1edc0*/  F2FP.SATFINITE.E4M3.F32.PACK_AB_MERGE_C R7, RZ, R208, RZ ;  /* 0x000000d0ff07723e */ /* 0x002fe400048070ff */
[----:B------:R-:W-:Y:S01]  /*1edd0*/  ISETP.GE.AND P1, PT, R0, 0xa1, PT ;  /* 0x000000a10000780c */ /* 0x000fe20003f26270 */
[----:B------:R-:W-:Y:S01]  /*1ede0*/  @!P0 STG.E.U8 desc[UR20][R24.64+0x91], R207 ;  /* 0x000091cf18008986 */ /* 0x000fe2000c101114 */
[----:B------:R-:W-:-:S02]  /*1edf0*/  ISETP.LT.OR P2, PT, R28, 0x9, !P2 ;  /* 0x000000091c00780c */ /* 0x000fc40005741670 */
        /* <DEDUP_REMOVED lines=75> */
[----:B------:R-:W-:Y:S01]  /*1f2b0*/  F2FP.SATFINITE.E4M3.F32.PACK_AB_MERGE_C R231, RZ, R231, RZ ;  /* 0x000000e7ffe7723e */ /* 0x000fe200048070ff */
[----:B------:R-:W-:Y:S01]  /*1f2c0*/  @!P6 STG.E.U8 desc[UR20][R2.64+0xc1], R229 ;  /* 0x0000c1e50200e986 */ /* 0x000fe2000c101114 */
[----:B------:R-:W-:Y:S02]  /*1f2d0*/  ISETP.GE.AND P4, PT, R0, 0xca, PT ;  /* 0x000000ca0000780c */ /* 0x000fe40003f86270 */
        /* <DEDUP_REMOVED lines=10> */
[----:B------:R-:W-:Y:S02]  /*1f380*/  F2FP.SATFINITE.E4M3.F32.PACK_AB_MERGE_C R235, RZ, R235, RZ ;  /* 0x000000ebffeb723e */ /* 0x000fe400048070ff */
[----:B------:R-:W-:Y:S01]  /*1f390*/  F2FP.SATFINITE.E4M3.F32.PACK_AB_MERGE_C R9, RZ, R236, RZ ;  /* 0x000000ecff09723e */ /* 0x000fe200048070ff */
[----:B-----5:R-:W-:Y:S01]  /*1f3a0*/  FMUL R6, R29, UR22 ;  /* 0x000000161d067c20 */ /* 0x020fe20008400000 */
[----:B----4-:R-:W-:Y:S01]  /*1f3b0*/  FMUL R5, R33, UR22 ;  /* 0x0000001621057c20 */ /* 0x010fe20008400000 */
[----:B------:R-:W-:Y:S01]  /*1f3c0*/  @!P6 STG.E.U8 desc[UR20][R2.64+0xc9], R233 ;  /* 0x0000c9e90200e986 */ /* 0x000fe2000c101114 */
[----:B------:R-:W-:-:S02]  /*1f3d0*/  ISETP.GE.AND P0, PT, R0, 0xd2, PT ;  /* 0x000000d20000780c */ /* 0x000fc40003f06270 */
[----:B0-----:R-:W-:Y:S01]  /*1f3e0*/  F2FP.SATFINITE.E4M3.F32.PACK_AB_MERGE_C R7, RZ, R234, RZ ;  /* 0x000000eaff07723e */ /* 0x001fe200048070ff */
[----:B------:R-:W4:Y:S01]  /*1f3f0*/  LDL.LU R29, [R1+0x220] ;  /* 0x00022000011d7983 */ /* 0x000f220000300800 */
[----:B------:R-:W-:Y:S02]  /*1f400*/  F2FP.SATFINITE.E4M3.F32.PACK_AB_MERGE_C R13, RZ, R6, RZ ;  /* 0x00000006ff0d723e */ /* 0x000fe400048070ff */
[----:B------:R-:W-:Y:S01]  /*1f410*/  ISETP.LT.OR P6, PT, R28, 0x1, !P0 ;  /* 0x000000011c00780c */ /* 0x000fe200047c1670 */
[----:B------:R3:W-:Y:S01]  /*1f420*/  @!P2 STG.E.U8 desc[UR20][R24.64+0xc8], R7 ;  /* 0x0000c8071800a986 */ /* 0x0007e2000c101114 */
[----:B------:R-:W-:-:S03]  /*1f430*/  F2FP.SATFINITE.E4M3.F32.PACK_AB_MERGE_C R237, RZ, R237, RZ ;  /* 0x000000edffed723e */ /* 0x000fc600048070ff */
[----:B------:R-:W-:Y:S04]  /*1f440*/  @!P4 STG.E.U8 desc[UR20][R24.64+0xc9], R235 ;  /* 0x0000c9eb1800c986 */ /* 0x000fe8000c101114 */
[----:B------:R0:W-:Y:S04]  /*1f450*/  @!P5 STG.E.U8 desc[UR20][R2.64+0xd0], R9 ;  /* 0x0000d0090200d986 */ /* 0x0001e8000c101114 */
[----:B------:R-:W5:Y:S01]  /*1f460*/  LDL.LU R33, [R1+0x224] ;  /* 0x0002240001217983 */ /* 0x000f620000300800 */
[----:B---3--:R-:W-:Y:S01]  /*1f470*/  FMUL R7, R32, UR22 ;  /* 0x0000001620077c20 */ /* 0x008fe20008400000 */
[----:B0-----:R-:W-:Y:S01]  /*1f480*/  F2FP.SATFINITE.E4M3.F32.PACK_AB_MERGE_C R9, RZ, R4, RZ ;  /* 0x00000004ff09723e */ /* 0x001fe200048070ff */
[----:B------:R-:W-:-:S02]  /*1f490*/  FMUL R4, R27, UR22 ;  /* 0x000000161b047c20 */ /* 0x000fc40008400000 */
[----:B------:R-:W3:Y:S04]  /*1f4a0*/  LDL.LU R27, [R1+0x228] ;  /* 0x00022800011b7983 */ /* 0x000ee80000300800 */
[----:B------:R-:W3:Y:S01]  /*1f4b0*/  LDL.LU R32, [R1+0x22c] ;  /* 0x00022c0001207983 */ /* 0x000ee20000300800 */
[----:B--2---:R-:W-:-:S03]  /*1f4c0*/  FMUL R6, R26, UR22 ;  /* 0x000000161a067c20 */ /* 0x004fc60008400000 */
[----:B------:R-:W2:Y:S01]  /*1f4d0*/  LDL.LU R26, [R1+0x230] ;  /* 0x00023000011a7983 */ /* 0x000ea20000300800 */
[----:B------:R-:W-:Y:S02]  /*1f4e0*/  ISETP.LT.OR P1, PT, R28, 0x9, !P1 ;  /* 0x000000091c00780c */ /* 0x000fe40004f21670 */
[----:B------:R-:W-:Y:S02]  /*1f4f0*/  ISETP.GE.AND P2, PT, R0, 0xd9, PT ;  /* 0x000000d90000780c */ /* 0x000fe40003f46270 */
[C---:B------:R-:W-:Y:S02]  /*1f500*/  ISETP.LT.OR P0, PT, R28.reuse, 0x9, !P0 ;  /* 0x000000091c00780c */ /* 0x040fe40004701670 */
[----:B------:R-:W-:Y:S02]  /*1f510*/  ISETP.LT.OR P5, PT, R28, 0x1, !P2 ;  /* 0x000000011c00780c */ /* 0x000fe400057a1670 */
[----:B------:R-:W-:Y:S01]  /*1f520*/  ISETP.GE.AND P4, PT, R0, 0xda, PT ;  /* 0x000000da0000780c */ /* 0x000fe20003f86270 */
[----:B------:R-:W-:Y:S01]  /*1f530*/  @!P6 STG.E.U8 desc[UR20][R2.64+0xd1], R237 ;  /* 0x0000d1ed0200e986 */ /* 0x000fe2000c101114 */
[----:B------:R-:W-:-:S02]  /*1f540*/  F2FP.SATFINITE.E4M3.F32.PACK_AB_MERGE_C R11, RZ, R5, RZ ;  /* 0x00000005ff0b723e */ /* 0x000fc400048070ff */
[C---:B------:R-:W-:Y:S01]  /*1f550*/  ISETP.LT.OR P6, PT, R28.reuse, 0x1, !P4 ;  /* 0x000000011c00780c */ /* 0x040fe200067c1670 */
[----:B------:R0:W-:Y:S01]  /*1f560*/  @!P1 STG.E.U8 desc[UR20][R24.64+0xd0], R9 ;  /* 0x0000d00918009986 */ /* 0x0001e2000c101114 */
[----:B------:R-:W-:Y:S01]  /*1f570*/  ISETP.LT.OR P2, PT, R28, 0x9, !P2 ;  /* 0x000000091c00780c */ /* 0x000fe20005741670 */
[----:B------:R-:W-:Y:S02]  /*1f580*/  FMUL R5, R31, UR22 ;  /* 0x000000161f057c20 */ /* 0x000fe40008400000 */
[----:B------:R-:W2:Y:S01]  /*1f590*/  LDL.LU R31, [R1+0x234] ;  /* 0x00023400011f7983 */ /* 0x000ea20000300800 */
[----:B------:R-:W-:-:S03]  /*1f5a0*/  F2FP.SATFINITE.E4M3.F32.PACK_AB_MERGE_C R15, RZ, R7, RZ ;  /* 0x00000007ff0f723e */ /* 0x000fc600048070ff */
[----:B------:R-:W-:Y:S01]  /*1f5b0*/  @!P0 STG.E.U8 desc[UR20][R24.64+0xd1], R11 ;  /* 0x0000d10b18008986 */ /* 0x000fe2000c101114 */
[----:B0-----:R-:W-:-:S03]  /*1f5c0*/  F2FP.SATFINITE.E4M3.F32.PACK_AB_MERGE_C R9, RZ, R4, RZ ;  /* 0x00000004ff09723e */ /* 0x001fc600048070ff */
[----:B------:R0:W-:Y:S04]  /*1f5d0*/  @!P5 STG.E.U8 desc[UR20][R2.64+0xd8], R13 ;  /* 0x0000d80d0200d986 */ /* 0x0001e8000c101114 */
[----:B------:R-:W-:Y:S01]  /*1f5e0*/  @!P6 STG.E.U8 desc[UR20][R2.64+0xd9], R15 ;  /* 0x0000d90f0200e986 */ /* 0x000fe2000c101114 */
[----:B0-----:R-:W-:Y:S01]  /*1f5f0*/  F2FP.SATFINITE.E4M3.F32.PACK_AB_MERGE_C R13, RZ, R6, RZ ;  /* 0x00000006ff0d723e */ /* 0x001fe200048070ff */
[----:B------:R-:W-:Y:S01]  /*1f600*/  FMUL R7, R30, UR22 ;  /* 0x000000161e077c20 */ /* 0x000fe20008400000 */
[----:B------:R-:W-:Y:S01]  /*1f610*/  F2FP.SATFINITE.E4M3.F32.PACK_AB_MERGE_C R11, RZ, R5, RZ ;  /* 0x00000005ff0b723e */ /* 0x000fe200048070ff */
[----:B------:R0:W-:Y:S01]  /*1f620*/  @!P2 STG.E.U8 desc[UR20][R24.64+0xd8], R9 ;  /* 0x0000d8091800a986 */ /* 0x0001e2000c101114 */
[----:B----4-:R-:W-:-:S03]  /*1f630*/  FMUL R4, R29, UR22 ;  /* 0x000000161d047c20 */ /* 0x010fc60008400000 */
[----:B------:R-:W4:Y:S04]  /*1f640*/  LDL.LU R29, [R1+0x238] ;  /* 0x00023800011d7983 */ /* 0x000f280000300800 */
[----:B------:R-:W4:Y:S01]  /*1f650*/  LDL.LU R30, [R1+0x23c] ;  /* 0x00023c00011e7983 */ /* 0x000f220000300800 */
[----:B0-----:R-:W-:Y:S01]  /*1f660*/  F2FP.SATFINITE.E4M3.F32.PACK_AB_MERGE_C R9, RZ, R4, RZ ;  /* 0x00000004ff09723e */ /* 0x001fe200048070ff */
[----:B-----5:R-:W-:Y:S01]  /*1f670*/  FMUL R5, R33, UR22 ;  /* 0x0000001621057c20 */ /* 0x020fe20008400000 */
[----:B---3--:R-:W-:Y:S02]  /*1f680*/  FMUL R6, R27, UR22 ;  /* 0x000000161b067c20 */ /* 0x008fe40008400000 */
[----:B------:R-:W3:Y:S04]  /*1f690*/  LDL.LU R27, [R1+0x240] ;  /* 0x00024000011b7983 */ /* 0x000ee80000300800 */
[----:B------:R-:W5:Y:S01]  /*1f6a0*/  LDL.LU R33, [R1+0x244] ;  /* 0x0002440001217983 */ /* 0x000f620000300800 */
[----:B--2---:R-:W-:-:S03]  /*1f6b0*/  FMUL R4, R26, UR22 ;  /* 0x000000161a047c20 */ /* 0x004fc60008400000 */
[----:B------:R-:W2:Y:S01]  /*1f6c0*/  LDL.LU R26, [R1+0x248] ;  /* 0x00024800011a7983 */ /* 0x000ea20000300800 */
[----:B------:R-:W-:Y:S02]  /*1f6d0*/  ISETP.GE.AND P1, PT, R0, 0xe1, PT ;  /* 0x000000e10000780c */ /* 0x000fe40003f26270 */
[C---:B------:R-:W-:Y:S02]  /*1f6e0*/  ISETP.LT.OR P4, PT, R28.reuse, 0x9, !P4 ;  /* 0x000000091c00780c */ /* 0x040fe40006781670 */
[----:B------:R-:W-:Y:S02]  /*1f6f0*/  ISETP.LT.OR P5, PT, R28, 0x1, !P1 ;  /* 0x000000011c00780c */ /* 0x000fe40004fa1670 */
[----:B------:R-:W-:Y:S02]  /*1f700*/  ISETP.GE.AND P0, PT, R0, 0xe2, PT ;  /* 0x000000e20000780c */ /* 0x000fe40003f06270 */
[C---:B------:R-:W-:Y:S02]  /*1f710*/  ISETP.LT.OR P1, PT, R28.reuse, 0x9, !P1 ;  /* 0x000000091c00780c */ /* 0x040fe40004f21670 */
[----:B------:R-:W-:-:S02]  /*1f720*/  ISETP.LT.OR P6, PT, R28, 0x1, !P0 ;  /* 0x000000011c00780c */ /* 0x000fc400047c1670 */
[----:B------:R-:W-:Y:S02]  /*1f730*/  ISETP.GE.AND P2, PT, R0, 0xe9, PT ;  /* 0x000000e90000780c */ /* 0x000fe40003f46270 */
[----:B------:R-:W-:Y:S01]  /*1f740*/  ISETP.LT.OR P0, PT, R28, 0x9, !P0 ;  /* 0x000000091c00780c */ /* 0x000fe20004701670 */
[----:B------:R-:W-:Y:S01]  /*1f750*/  @!P4 STG.E.U8 desc[UR20][R24.64+0xd9], R11 ;  /* 0x0000d90b1800c986 */ /* 0x000fe2000c101114 */
[----:B------:R-:W-:-:S03]  /*1f760*/  F2FP.SATFINITE.E4M3.F32.PACK_AB_MERGE_C R15, RZ, R7, RZ ;  /* 0x00000007ff0f723e */ /* 0x000fc600048070ff */
[----:B------:R0:W-:Y:S01]  /*1f770*/  @!P5 STG.E.U8 desc[UR20][R2.64+0xe0], R13 ;  /* 0x0000e00d0200d986 */ /* 0x0001e2000c101114 */
[----:B------:R-:W-:Y:S01]  /*1f780*/  ISETP.LT.OR P5, PT, R28, 0x1, !P2 ;  /* 0x000000011c00780c */ /* 0x000fe200057a1670 */
[----:B------:R-:W-:Y:S02]  /*1f790*/  FMUL R7, R32, UR22 ;  /* 0x0000001620077c20 */ /* 0x000fe40008400000 */
[----:B------:R-:W5:Y:S04]  /*1f7a0*/  LDL.LU R32, [R1+0x24c] ;  /* 0x00024c0001207983 */ /* 0x000f680000300800 */
[----:B------:R-:W-:Y:S01]  /*1f7b0*/  @!P6 STG.E.U8 desc[UR20][R2.64+0xe1], R15 ;  /* 0x0000e10f0200e986 */ /* 0x000fe2000c101114 */
[----:B0-----:R-:W-:-:S03]  /*1f7c0*/  F2FP.SATFINITE.E4M3.F32.PACK_AB_MERGE_C R13, RZ, R6, RZ ;  /* 0x00000006ff0d723e */ /* 0x001fc600048070ff */
[----:B------:R0:W-:Y:S01]  /*1f7d0*/  @!P1 STG.E.U8 desc[UR20][R24.64+0xe0], R9 ;  /* 0x0000e00918009986 */ /* 0x0001e2000c101114 */
[----:B------:R-:W-:Y:S01]  /*1f7e0*/  F2FP.SATFINITE.E4M3.F32.PACK_AB_MERGE_C R11, RZ, R5, RZ ;  /* 0x00000005ff0b723e */ /* 0x000fe200048070ff */
[----:B------:R-:W-:-:S04]  /*1f7f0*/  FMUL R5, R31, UR22 ;  /* 0x000000161f057c20 */ /* 0x000fc80008400000 */
[----:B------:R-:W-:Y:S01]  /*1f800*/  @!P0 STG.E.U8 desc[UR20][R24.64+0xe1], R11 ;  /* 0x0000e10b18008986 */ /* 0x000fe2000c101114 */
[----:B0-----:R-:W-:-:S03]  /*1f810*/  F2FP.SATFINITE.E4M3.F32.PACK_AB_MERGE_C R9, RZ, R4, RZ ;  /* 0x00000004ff09723e */ /* 0x001fc600048070ff */
[----:B------:R0:W-:Y:S01]  /*1f820*/  @!P5 STG.E.U8 desc[UR20][R2.64+0xe8], R13 ;  /* 0x0000e80d0200d986 */ /* 0x0001e2000c101114 */
[----:B------:R-:W-:Y:S01]  /*1f830*/  F2FP.SATFINITE.E4M3.F32.PACK_AB_MERGE_C R15, RZ, R7, RZ ;  /* 0x00000007ff0f723e */ /* 0x000fe200048070ff */
[----:B----4-:R-:W-:Y:S02]  /*1f840*/  FMUL R6, R29, UR22 ;  /* 0x000000161d067c20 */ /* 0x010fe40008400000 */
[----:B------:R-:W4:Y:S04]  /*1f850*/  LDL.LU R29, [R1+0x250] ;  /* 0x00025000011d7983 */ /* 0x000f280000300800 */
[----:B------:R-:W4:Y:S01]  /*1f860*/  LDL.LU R31, [R1+0x254] ;  /* 0x00025400011f7983 */ /* 0x000f220000300800 */
[----:B------:R-:W-:Y:S01]  /*1f870*/  FMUL R7, R30, UR22 ;  /* 0x000000161e077c20 */ /* 0x000fe20008400000 */
[----:B0-----:R-:W-:Y:S01]  /*1f880*/  F2FP.SATFINITE.E4M3.F32.PACK_AB_MERGE_C R13, RZ, R6, RZ ;  /* 0x00000006ff0d723e */ /* 0x001fe200048070ff */
[----:B---3--:R-:W-:-:S02]  /*1f890*/  FMUL R4, R27, UR22 ;  /* 0x000000161b047c20 */ /* 0x008fc40008400000 */
[----:B------:R-:W3:Y:S04]  /*1f8a0*/  LDL.LU R27, [R1+0x258] ;  /* 0x00025800011b7983 */ /* 0x000ee80000300800 */
[----:B------:R-:W3:Y:S01]  /*1f8b0*/  LDL.LU R30, [R1+0x25c] ;  /* 0x00025c00011e7983 */ /* 0x000ee20000300800 */
[----:B--2---:R-:W-:-:S03]  /*1f8c0*/  FMUL R6, R26, UR22 ;  /* 0x000000161a067c20 */ /* 0x004fc60008400000 */
[----:B------:R-:W2:Y:S01]  /*1f8d0*/  LDL.LU R26, [R1+0x260] ;  /* 0x00026000011a7983 */ /* 0x000ea20000300800 */
[----:B------:R-:W-:-:S04]  /*1f8e0*/  ISETP.GE.AND P4, PT, R0, 0xea, PT ;  /* 0x000000ea0000780c */ /* 0x000fc80003f86270 */
[C---:B------:R-:W-:Y:S02]  /*1f8f0*/  ISETP.LT.OR P6, PT, R28.reuse, 0x1, !P4 ;  /* 0x000000011c00780c */ /* 0x040fe400067c1670 */
[----:B------:R-:W-:Y:S02]  /*1f900*/  ISETP.LT.OR P2, PT, R28, 0x9, !P2 ;  /* 0x000000091c00780c */ /* 0x000fe40005741670 */
[----:B------:R-:W-:Y:S02]  /*1f910*/  ISETP.GE.AND P1, PT, R0, 0xf1, PT ;  /* 0x000000f10000780c */ /* 0x000fe40003f26270 */
[C---:B------:R-:W-:Y:S02]  /*1f920*/  ISETP.LT.OR P4, PT, R28.reuse, 0x9, !P4 ;  /* 0x000000091c00780c */ /* 0x040fe40006781670 */
[----:B------:R-:W-:Y:S02]  /*1f930*/  ISETP.LT.OR P5, PT, R28, 0x1, !P1 ;  /* 0x000000011c00780c */ /* 0x000fe40004fa1670 */
[----:B------:R-:W-:-:S03]  /*1f940*/  ISETP.GE.AND P0, PT, R0, 0xf2, PT ;  /* 0x000000f20000780c */ /* 0x000fc60003f06270 */
[----:B------:R-:W-:Y:S01]  /*1f950*/  @!P6 STG.E.U8 desc[UR20][R2.64+0xe9], R15 ;  /* 0x0000e90f0200e986 */ /* 0x000fe2000c101114 */
[C---:B------:R-:W-:Y:S02]  /*1f960*/  ISETP.LT.OR P6, PT, R28.reuse, 0x1, !P0 ;  /* 0x000000011c00780c */ /* 0x040fe400047c1670 */
[----:B------:R-:W-:Y:S01]  /*1f970*/  F2FP.SATFINITE.E4M3.F32.PACK_AB_MERGE_C R11, RZ, R5, RZ ;  /* 0x00000005ff0b723e */ /* 0x000fe200048070ff */
[----:B------:R0:W-:Y:S01]  /*1f980*/  @!P2 STG.E.U8 desc[UR20][R24.64+0xe8], R9 ;  /* 0x0000e8091800a986 */ /* 0x0001e2000c101114 */
[----:B------:R-:W-:Y:S01]  /*1f990*/  ISETP.LT.OR P1, PT, R28, 0x9, !P1 ;  /* 0x000000091c00780c */ /* 0x000fe20004f21670 */
[----:B-----5:R-:W-:Y:S02]  /*1f9a0*/  FMUL R5, R33, UR22 ;  /* 0x0000001621057c20 */ /* 0x020fe40008400000 */
        /* <DEDUP_REMOVED lines=33> */
[----:B------:R-:W2:Y:S04]  /*1fbc0*/  LDL.LU R30, [R1+0x27c] ;  /* 0x00027c00011e7983 */ /* 0x000ea80000300800 */
[----:B------:R-:W-:Y:S01]  /*1fbd0*/  @!P6 STG.E.U8 desc[UR20][R2.64+0xf9], R15 ;  /* 0x0000f90f0200e986 */ /* 0x000fe2000c101114 */
[----:B0-----:R-:W-:-:S03]  /*1fbe0*/  F2FP.SATFINITE.E4M3.F32.PACK_AB_MERGE_C R13, RZ, R6, RZ ;  /* 0x00000006ff0d723e */ /* 0x001fc600048070ff */
[----:B------:R0:W-:Y:S01]  /*1fbf0*/  @!P2 STG.E.U8 desc[UR20][R24.64+0xf8], R9 ;  /* 0x0000f8091800a986 */ /* 0x0001e2000c101114 */
[----:B------:R-:W-:Y:S01]  /*1fc00*/  F2FP.SATFINITE.E4M3.F32.PACK_AB_MERGE_C R11, RZ, R5, RZ ;  /* 0x00000005ff0b723e */ /* 0x000fe200048070ff */
[----:B-----5:R-:W-:-:S04]  /*1fc10*/  FMUL R5, R33, UR22 ;  /* 0x0000001621057c20 */ /* 0x020fc80008400000 */
[----:B------:R-:W-:Y:S01]  /*1fc20*/  @!P4 STG.E.U8 desc[UR20][R24.64+0xf9], R11 ;  /* 0x0000f90b1800c986 */ /* 0x000fe2000c101114 */
[----:B0-----:R-:W-:-:S03]  /*1fc30*/  F2FP.SATFINITE.E4M3.F32.PACK_AB_MERGE_C R9, RZ, R4, RZ ;  /* 0x00000004ff09723e */ /* 0x001fc600048070ff */
[----:B------:R0:W-:Y:S01]  /*1fc40*/  @!P5 STG.E.U8 desc[UR20][R2.64+0x100], R13 ;  /* 0x0001000d0200d986 */ /* 0x0001e2000c101114 */
[----:B------:R-:W-:Y:S01]  /*1fc50*/  F2FP.SATFINITE.E4M3.F32.PACK_AB_MERGE_C R15, RZ, R7, RZ ;  /* 0x00000007ff0f723e */ /* 0x000fe200048070ff */
[----:B----4-:R-:W-:Y:S02]  /*1fc60*/  FMUL R6, R29, UR22 ;  /* 0x000000161d067c20 */ /* 0x010fe40008400000 */
[----:B------:R-:W4:Y:S04]  /*1fc70*/  LDL.LU R29, [R1+0x280] ;  /* 0x00028000011d7983 */ /* 0x000f280000300800 */
[----:B------:R-:W5:Y:S01]  /*1fc80*/  LDL.LU R33, [R1+0x284] ;  /* 0x0002840001217983 */ /* 0x000f620000300800 */
        /* <DEDUP_REMOVED lines=33> */
[----:B-----5:R-:W-:Y:S01]  /*1fea0*/  FMUL R5, R33, UR22 ;  /* 0x0000001621057c20 */ /* 0x020fe20008400000 */
[----:B0-----:R-:W-:Y:S01]  /*1feb0*/  F2FP.SATFINITE.E4M3.F32.PACK_AB_MERGE_C R9, RZ, R4, RZ ;  /* 0x00000004ff09723e */ /* 0x001fe200048070ff */
[----:B---3--:R-:W-:-:S02]  /*1fec0*/  FMUL R6, R27, UR22 ;  /* 0x000000161b067c20 */ /* 0x008fc40008400000 */
        /* <DEDUP_REMOVED lines=282> */
[----:B------:R1:W-:Y:S01]  /*21070*/  @!P6 STG.E.U8 desc[UR20][R2.64+0x171], R15 ;  /* 0x0001710f0200e986 */ /* 0x0003e2000c101114 */
[----:B0-----:R-:W-:-:S03]  /*21080*/  F2FP.SATFINITE.E4M3.F32.PACK_AB_MERGE_C R13, RZ, R6, RZ ;  /* 0x00000006ff0d723e */ /* 0x001fc600048070ff */
[----:B------:R0:W-:Y:S01]  /*21090*/  @!P1 STG.E.U8 desc[UR20][R24.64+0x170], R9 ;  /* 0x0001700918009986 */ /* 0x0001e2000c101114 */
[----:B------:R-:W-:Y:S01]  /*210a0*/  F2FP.SATFINITE.E4M3.F32.PACK_AB_MERGE_C R11, RZ, R5, RZ ;  /* 0x00000005ff0b723e */ /* 0x000fe200048070ff */
[----:B------:R-:W-:Y:S01]  /*210b0*/  FMUL R5, R31, UR22 ;  /* 0x000000161f057c20 */ /* 0x000fe20008400000 */
[----:B-1----:R-:W-:Y:S02]  /*210c0*/  F2FP.SATFINITE.E4M3.F32.PACK_AB_MERGE_C R15, RZ, R7, RZ ;  /* 0x00000007ff0f723e */ /* 0x002fe400048070ff */
[----:B0-----:R-:W-:Y:S01]  /*210d0*/  F2FP.SATFINITE.E4M3.F32.PACK_AB_MERGE_C R9, RZ, R4, RZ ;  /* 0x00000004ff09723e */ /* 0x001fe200048070ff */
[----:B------:R-:W-:Y:S04]  /*210e0*/  @!P0 STG.E.U8 desc[UR20][R24.64+0x171], R11 ;  /* 0x0001710b18008986 */ /* 0x000fe8000c101114 */
[----:B------:R0:W-:Y:S01]  /*210f0*/  @!P5 STG.E.U8 desc[UR20][R2.64+0x178], R13 ;  /* 0x0001780d0200d986 */ /* 0x0001e2000c101114 */
[----:B----4-:R-:W-:-:S03]  /*21100*/  FMUL R6, R29, UR22 ;  /* 0x000000161d067c20 */ /* 0x010fc60008400000 */
[----:B------:R-:W4:Y:S01]  /*21110*/  LDL.LU R29, [R1+0x370] ;  /* 0x00037000011d7983 */ /* 0x000f220000300800 */
[----:B------:R-:W-:-:S03]  /*21120*/  FMUL R7, R30, UR22 ;  /* 0x000000161e077c20 */ /* 0x000fc60008400000 */
[----:B------:R-:W4:Y:S01]  /*21130*/  LDL.LU R31, [R1+0x374] ;  /* 0x00037400011f7983 */ /* 0x000f220000300800 */
[----:B0-----:R-:W-:Y:S01]  /*21140*/  F2FP.SATFINITE.E4M3.F32.PACK_AB_MERGE_C R13, RZ, R6, RZ ;  /* 0x00000006ff0d723e */ /* 0x001fe200048070ff */
[----:B---3--:R-:W-:Y:S02]  /*21150*/  FMUL R4, R27, UR22 ;  /* 0x000000161b047c20 */ /* 0x008fe40008400000 */
[----:B------:R-:W3:Y:S04]  /*21160*/  LDL.LU R27, [R1+0x378] ;  /* 0x00037800011b7983 */ /* 0x000ee80000300800 */
[----:B------:R-:W3:Y:S01]  /*21170*/  LDL.LU R30, [R1+0x37c] ;  /* 0x00037c00011e7983 */ /* 0x000ee20000300800 */
[----:B--2---:R-:W-:-:S03]  /*21180*/  FMUL R6, R26, UR22 ;  /* 0x000000161a067c20 */ /* 0x004fc60008400000 */
[----:B------:R-:W2:Y:S01]  /*21190*/  LDL.LU R26, [R1+0x380] ;  /* 0x00038000011a7983 */ /* 0x000ea20000300800 */
[----:B------:R-:W-:-:S04]  /*211a0*/  ISETP.GE.AND P4, PT, R0, 0x17a, PT ;  /* 0x0000017a0000780c */ /* 0x000fc80003f86270 */
[----:B------:R-:W-:Y:S02]  /*211b0*/  ISETP.LT.OR P6, PT, R28, 0x1, !P4 ;  /* 0x000000011c00780c */ /* 0x000fe400067c1670 */
[----:B------:R-:W-:Y:S02]  /*211c0*/  ISETP.GE.AND P1, PT, R0, 0x181, PT ;  /* 0x000001810000780c */ /* 0x000fe40003f26270 */
[C---:B------:R-:W-:Y:S02]  /*211d0*/  ISETP.LT.OR P4, PT, R28.reuse, 0x9, !P4 ;  /* 0x000000091c00780c */ /* 0x040fe40006781670 */
[C---:B------:R-:W-:Y:S02]  /*211e0*/  ISETP.LT.OR P2, PT, R28.reuse, 0x9, !P2 ;  /* 0x000000091c00780c */ /* 0x040fe40005741670 */
[----:B------:R-:W-:Y:S02]  /*211f0*/  ISETP.LT.OR P5, PT, R28, 0x1, !P1 ;  /* 0x000000011c00780c */ /* 0x000fe40004fa1670 */
[----:B------:R-:W-:-:S02]  /*21200*/  ISETP.GE.AND P0, PT, R0, 0x182, PT ;  /* 0x000001820000780c */ /* 0x000fc40003f06270 */
[----:B------:R-:W-:Y:S01]  /*21210*/  F2FP.SATFINITE.E4M3.F32.PACK_AB_MERGE_C R11, RZ, R5, RZ ;  /* 0x00000005ff0b723e */ /* 0x000fe200048070ff */
[----:B------:R0:W-:Y:S01]  /*21220*/  @!P6 STG.E.U8 desc[UR20][R2.64+0x179], R15 ;  /* 0x0001790f0200e986 */ /* 0x0001e2000c101114 */
[C---:B------:R-:W-:Y:S02]  /*21230*/  ISETP.LT.OR P6, PT, R28.reuse, 0x1, !P0 ;  /* 0x000000011c00780c */ /* 0x040fe400047c1670 */
[----:B------:R-:W-:Y:S01]  /*21240*/  ISETP.LT.OR P1, PT, R28, 0x9, !P1 ;  /* 0x000000091c00780c */ /* 0x000fe20004f21670 */
[----:B------:R-:W-:Y:S01]  /*21250*/  @!P4 STG.E.U8 desc[UR20][R24.64+0x179], R11 ;  /* 0x0001790b1800c986 */ /* 0x000fe2000c101114 */
[----:B------:R-:W-:Y:S02]  /*21260*/  ISETP.GE.AND P4, PT, R0, 0x189, PT ;  /* 0x000001890000780c */ /* 0x000fe40003f86270 */
[----:B------:R-:W-:Y:S01]  /*21270*/  ISETP.LT.OR P0, PT, R28, 0x9, !P0 ;  /* 0x000000091c00780c */ /* 0x000fe20004701670 */
[----:B------:R1:W-:Y:S01]  /*21280*/  @!P2 STG.E.U8 desc[UR20][R24.64+0x178], R9 ;  /* 0x000178091800a986 */ /* 0x0003e2000c101114 */
[----:B-----5:R-:W-:-:S03]  /*21290*/  FMUL R5, R33, UR22 ;  /* 0x0000001621057c20 */ /* 0x020fc60008400000 */
[----:B------:R5:W-:Y:S01]  /*212a0*/  @!P5 STG.E.U8 desc[UR20][R2.64+0x180], R13 ;  /* 0x0001800d0200d986 */ /* 0x000be2000c101114 */
[----:B------:R-:W-:Y:S02]  /*212b0*/  ISETP.LT.OR P5, PT, R28, 0x1, !P4 ;  /* 0x000000011c00780c */ /* 0x000fe400067a1670 */
[----:B0-----:R-:W-:Y:S01]  /*212c0*/  F2FP.SATFINITE.E4M3.F32.PACK_AB_MERGE_C R15, RZ, R7, RZ ;  /* 0x00000007ff0f723e */ /* 0x001fe200048070ff */
[----:B------:R-:W2:Y:S01]  /*212d0*/  LDL.LU R33, [R1+0x384] ;  /* 0x0003840001217983 */ /* 0x000ea20000300800 */
[----:B-1----:R-:W-:-:S03]  /*212e0*/  F2FP.SATFINITE.E4M3.F32.PACK_AB_MERGE_C R9, RZ, R4, RZ ;  /* 0x00000004ff09723e */ /* 0x002fc600048070ff */
[----:B------:R-:W-:Y:S01]  /*212f0*/  @!P6 STG.E.U8 desc[UR20][R2.64+0x181], R15 ;  /* 0x0001810f0200e986 */ /* 0x000fe2000c101114 */
[----:B------:R-:W-:Y:S02]  /*21300*/  F2FP.SATFINITE.E4M3.F32.PACK_AB_MERGE_C R11, RZ, R5, RZ ;  /* 0x00000005ff0b723e */ /* 0x000fe400048070ff */
[----:B-----5:R-:W-:Y:S01]  /*21310*/  F2FP.SATFINITE.E4M3.F32.PACK_AB_MERGE_C R13, RZ, R6, RZ ;  /* 0x00000006ff0d723e */ /* 0x020fe200048070ff */
[----:B------:R0:W-:Y:S01]  /*21320*/  @!P1 STG.E.U8 desc[UR20][R24.64+0x180], R9 ;  /* 0x0001800918009986 */ /* 0x0001e2000c101114 */
[----:B------:R-:W-:-:S03]  /*21330*/  FMUL R7, R32, UR22 ;  /* 0x0000001620077c20 */ /* 0x000fc60008400000 */
[----:B------:R-:W-:Y:S04]  /*21340*/  @!P0 STG.E.U8 desc[UR20][R24.64+0x181], R11 ;  /* 0x0001810b18008986 */ /* 0x000fe8000c101114 */
[----:B------:R1:W-:Y:S01]  /*21350*/  @!P5 STG.E.U8 desc[UR20][R2.64+0x188], R13 ;  /* 0x0001880d0200d986 */ /* 0x0003e2000c101114 */
[----:B----4-:R-:W-:-:S03]  /*21360*/  FMUL R4, R29, UR22 ;  /* 0x000000161d047c20 */ /* 0x010fc60008400000 */
[----:B------:R-:W4:Y:S02]  /*21370*/  LDL.LU R29, [R1+0x388] ;  /* 0x00038800011d7983 */ /* 0x000f240000300800 */
[----:B0-----:R-:W-:Y:S02]  /*21380*/  F2FP.SATFINITE.E4M3.F32.PACK_AB_MERGE_C R9, RZ, R4, RZ ;  /* 0x00000004ff09723e */ /* 0x001fe400048070ff */
[----:B------:R-:W5:Y:S01]  /*21390*/  LDL.LU R32, [R1+0x38c] ;  /* 0x00038c0001207983 */ /* 0x000f620000300800 */
[----:B------:R-:W-:Y:S01]  /*213a0*/  FMUL R5, R31, UR22 ;  /* 0x000000161f057c20 */ /* 0x000fe20008400000 */
[----:B---3--:R-:W-:Y:S02]  /*213b0*/  FMUL R6, R27, UR22 ;  /* 0x000000161b067c20 */ /* 0x008fe40008400000 */
[----:B------:R-:W3:Y:S01]  /*213c0*/  LDL.LU R27, [R1+0x390] ;  /* 0x00039000011b7983 */ /* 0x000ee20000300800 */
[----:B------:R-:W-:-:S03]  /*213d0*/  FMUL R4, R30, UR22 ;  /* 0x000000161e047c20 */ /* 0x000fc60008400000 */
[----:B------:R-:W3:Y:S02]  /*213e0*/  LDL.LU R31, [R1+0x394] ;  /* 0x00039400011f7983 */ /* 0x000ee40000300800 */
[----:B-1----:R-:W-:Y:S01]  /*213f0*/  F2FP.SATFINITE.E4M3.F32.PACK_AB_MERGE_C R13, RZ, R4, RZ ;  /* 0x00000004ff0d723e */ /* 0x002fe200048070ff */
[----:B--2---:R-:W-:Y:S02]  /*21400*/  FMUL R4, R26, UR22 ;  /* 0x000000161a047c20 */ /* 0x004fe40008400000 */
[----:B------:R-:W2:Y:S01]  /*21410*/  LDL.LU R26, [R1+0x398] ;  /* 0x00039800011a7983 */ /* 0x000ea20000300800 */
[----:B------:R-:W-:Y:S02]  /*21420*/  ISETP.GE.AND P2, PT, R0, 0x18a, PT ;  /* 0x0000018a0000780c */ /* 0x000fe40003f46270 */
[----:B------:R-:W-:Y:S01]  /*21430*/  F2FP.SATFINITE.E4M3.F32.PACK_AB_MERGE_C R7, RZ, R7, RZ ;  /* 0x00000007ff07723e */ /* 0x000fe200048070ff */
[----:B------:R-:W2:Y:S01]  /*21440*/  LDL.LU R30, [R1+0x39c] ;  /* 0x00039c00011e7983 */ /* 0x000ea20000300800 */
[----:B------:R-:W-:-:S02]  /*21450*/  ISETP.LT.OR P6, PT, R28, 0x1, !P2 ;  /* 0x000000011c00780c */ /* 0x000fc400057c1670 */
[----:B------:R-:W-:Y:S02]  /*21460*/  ISETP.GE.AND P0, PT, R0, 0x191, PT ;  /* 0x000001910000780c */ /* 0x000fe40003f06270 */
[----:B------:R-:W-:Y:S02]  /*21470*/  ISETP.LT.OR P1, PT, R28, 0x9, !P4 ;  /* 0x000000091c00780c */ /* 0x000fe40006721670 */
[----:B------:R-:W-:Y:S02]  /*21480*/  ISETP.GE.AND P4, PT, R0, 0x192, PT ;  /* 0x000001920000780c */ /* 0x000fe40003f86270 */
[C---:B------:R-:W-:Y:S02]  /*21490*/  ISETP.LT.OR P2, PT, R28.reuse, 0x9, !P2 ;  /* 0x000000091c00780c */ /* 0x040fe40005741670 */
[----:B------:R-:W-:-:S03]  /*214a0*/  ISETP.LT.OR P5, PT, R28, 0x1, !P4 ;  /* 0x000000011c00780c */ /* 0x000fc600067a1670 */
[----:B------:R0:W-:Y:S01]  /*214b0*/  @!P6 STG.E.U8 desc[UR20][R2.64+0x189], R7 ;  /* 0x000189070200e986 */ /* 0x0001e2000c101114 */
[----:B------:R-:W-:Y:S02]  /*214c0*/  ISETP.LT.OR P6, PT, R28, 0x1, !P0 ;  /* 0x000000011c00780c */ /* 0x000fe400047c1670 */
[----:B------:R-:W-:Y:S01]  /*214d0*/  F2FP.SATFINITE.E4M3.F32.PACK_AB_MERGE_C R11, RZ, R6, RZ ;  /* 0x00000006ff0b723e */ /* 0x000fe200048070ff */
[----:B------:R1:W-:Y:S01]  /*214e0*/  @!P1 STG.E.U8 desc[UR20][R24.64+0x188], R9 ;  /* 0x0001880918009986 */ /* 0x0003e2000c101114 */
[----:B0-----:R-:W-:Y:S01]  /*214f0*/  F2FP.SATFINITE.E4M3.F32.PACK_AB_MERGE_C R7, RZ, R5, RZ ;  /* 0x00000005ff07723e */ /* 0x001fe200048070ff */
[----:B------:R-:W-:Y:S01]  /*21500*/  FMUL R5, R33, UR22 ;  /* 0x0000001621057c20 */ /* 0x000fe20008400000 */
[----:B-1----:R-:W-:-:S03]  /*21510*/  F2FP.SATFINITE.E4M3.F32.PACK_AB_MERGE_C R9, RZ, R4, RZ ;  /* 0x00000004ff09723e */ /* 0x002fc600048070ff */
[----:B------:R5:W-:Y:S04]  /*21520*/  @!P2 STG.E.U8 desc[UR20][R24.64+0x189], R7 ;  /* 0x000189071800a986 */ /* 0x000be8000c101114 */
[----:B------:R-:W-:Y:S04]  /*21530*/  @!P6 STG.E.U8 desc[UR20][R2.64+0x190], R11 ;  /* 0x0001900b0200e986 */ /* 0x000fe8000c101114 */
[----:B------:R0:W-:Y:S01]  /*21540*/  @!P5 STG.E.U8 desc[UR20][R2.64+0x191], R13 ;  /* 0x0001910d0200d986 */ /* 0x0001e2000c101114 */
[----:B----4-:R-:W-:-:S03]  /*21550*/  FMUL R6, R29, UR22 ;  /* 0x000000161d067c20 */ /* 0x010fc60008400000 */
[----:B------:R-:W4:Y:S01]  /*21560*/  LDL.LU R29, [R1+0x3a0] ;  /* 0x0003a000011d7983 */ /* 0x000f220000300800 */
[----:B-----5:R-:W-:Y:S01]  /*21570*/  FMUL R7, R32, UR22 ;  /* 0x0000001620077c20 */ /* 0x020fe20008400000 */
[----:B0-----:R-:W-:Y:S02]  /*21580*/  F2FP.SATFINITE.E4M3.F32.PACK_AB_MERGE_C R13, RZ, R6, RZ ;  /* 0x00000006ff0d723e */ /* 0x001fe400048070ff */
[----:B------:R-:W5:Y:S01]  /*21590*/  LDL.LU R33, [R1+0x3a4] ;  /* 0x0003a40001217983 */ /* 0x000f620000300800 */
[----:B---3--:R-:W-:-:S03]  /*215a0*/  FMUL R4, R27, UR22 ;  /* 0x000000161b047c20 */ /* 0x008fc60008400000 */
[----:B------:R-:W3:Y:S04]  /*215b0*/  LDL.LU R27, [R1+0x3a8] ;  /* 0x0003a800011b7983 */ /* 0x000ee80000300800 */
[----:B------:R-:W5:Y:S01]  /*215c0*/  LDL.LU R32, [R1+0x3ac] ;  /* 0x0003ac0001207983 */ /* 0x000f620000300800 */
[----:B--2---:R-:W-:-:S03]  /*215d0*/  FMUL R6, R26, UR22 ;  /* 0x000000161a067c20 */ /* 0x004fc60008400000 */
[----:B------:R-:W2:Y:S01]  /*215e0*/  LDL.LU R26, [R1+0x3b0] ;  /* 0x0003b000011a7983 */ /* 0x000ea20000300800 */
[----:B------:R-:W-:Y:S02]  /*215f0*/  ISETP.LT.OR P0, PT, R28, 0x9, !P0 ;  /* 0x000000091c00780c */ /* 0x000fe40004701670 */
[C---:B------:R-:W-:Y:S02]  /*21600*/  ISETP.GE.AND P2, PT, R0.reuse, 0x199, PT ;  /* 0x000001990000780c */ /* 0x040fe40003f46270 */
[----:B------:R-:W-:Y:S02]  /*21610*/  ISETP.GE.AND P1, PT, R0, 0x19a, PT ;  /* 0x0000019a0000780c */ /* 0x000fe40003f26270 */
[C---:B------:R-:W-:Y:S02]  /*21620*/  ISETP.LT.OR P4, PT, R28.reuse, 0x9, !P4 ;  /* 0x000000091c00780c */ /* 0x040fe40006781670 */
[C---:B------:R-:W-:Y:S02]  /*21630*/  ISETP.LT.OR P5, PT, R28.reuse, 0x1, !P2 ;  /* 0x000000011c00780c */ /* 0x040fe400057a1670 */
[----:B------:R-:W-:-:S02]  /*21640*/  ISETP.LT.OR P6, PT, R28, 0x1, !P1 ;  /* 0x000000011c00780c */ /* 0x000fc40004fc1670 */
[----:B------:R-:W-:Y:S02]  /*21650*/  ISETP.LT.OR P2, PT, R28, 0x9, !P2 ;  /* 0x000000091c00780c */ /* 0x000fe40005741670 */
[----:B------:R-:W-:Y:S01]  /*21660*/  F2FP.SATFINITE.E4M3.F32.PACK_AB_MERGE_C R11, RZ, R5, RZ ;  /* 0x00000005ff0b723e */ /* 0x000fe200048070ff */
[----:B------:R-:W-:Y:S02]  /*21670*/  FMUL R5, R31, UR22 ;  /* 0x000000161f057c20 */ /* 0x000fe40008400000 */
[----:B------:R-:W5:Y:S01]  /*21680*/  LDL.LU R31, [R1+0x3b4] ;  /* 0x0003b400011f7983 */ /* 0x000f620000300800 */
[----:B------:R-:W-:Y:S01]  /*21690*/  F2FP.SATFINITE.E4M3.F32.PACK_AB_MERGE_C R15, RZ, R7, RZ ;  /* 0x00000007ff0f723e */ /* 0x000fe200048070ff */
[----:B------:R-:W-:Y:S02]  /*216a0*/  FMUL R7, R30, UR22 ;  /* 0x000000161e077c20 */ /* 0x000fe40008400000 */
[----:B------:R0:W-:Y:S04]  /*216b0*/  @!P0 STG.E.U8 desc[UR20][R24.64+0x190], R9 ;  /* 0x0001900918008986 */ /* 0x0001e8000c101114 */
[----:B------:R-:W5:Y:S04]  /*216c0*/  LDL.LU R30, [R1+0x3b8] ;  /* 0x0003b800011e7983 */ /* 0x000f680000300800 */
[----:B------:R-:W-:Y:S01]  /*216d0*/  @!P4 STG.E.U8 desc[UR20][R24.64+0x191], R11 ;  /* 0x0001910b1800c986 */ /* 0x000fe2000c101114 */
[----:B0-----:R-:W-:-:S03]  /*216e0*/  F2FP.SATFINITE.E4M3.F32.PACK_AB_MERGE_C R9, RZ, R4, RZ ;  /* 0x00000004ff09723e */ /* 0x001fc600048070ff */
[----:B------:R0:W-:Y:S04]  /*216f0*/  @!P5 STG.E.U8 desc[UR20][R2.64+0x198], R13 ;  /* 0x0001980d0200d986 */ /* 0x0001e8000c101114 */
[----:B------:R-:W-:Y:S04]  /*21700*/  @!P6 STG.E.U8 desc[UR20][R2.64+0x199], R15 ;  /* 0x0001990f0200e986 */ /* 0x000fe8000c101114 */
[----:B------:R1:W-:Y:S01]  /*21710*/  @!P2 STG.E.U8 desc[UR20][R24.64+0x198], R9 ;  /* 0x000198091800a986 */ /* 0x0003e2000c101114 */
[----:B0-----:R-:W-:Y:S01]  /*21720*/  F2FP.SATFINITE.E4M3.F32.PACK_AB_MERGE_C R13, RZ, R6, RZ ;  /* 0x00000006ff0d723e */ /* 0x001fe200048070ff */
[----:B----4-:R-:W-:-:S02]  /*21730*/  FMUL R4, R29, UR22 ;  /* 0x000000161d047c20 */ /* 0x010fc40008400000 */
[----:B------:R-:W4:Y:S03]  /*21740*/  LDL.LU R29, [R1+0x3bc] ;  /* 0x0003bc00011d7983 */ /* 0x000f260000300800 */
[----:B-1----:R-:W-:Y:S01]  /*21750*/  F2FP.SATFINITE.E4M3.F32.PACK_AB_MERGE_C R9, RZ, R4, RZ ;  /* 0x00000004ff09723e */ /* 0x002fe200048070ff */
[----:B---3--:R-:W-:Y:S02]  /*21760*/  FMUL R6, R27, UR22 ;  /* 0x000000161b067c20 */ /* 0x008fe40008400000 */
[----:B------:R-:W3:Y:S01]  /*21770*/  LDL.LU R27, [R1+0x3c0] ;  /* 0x0003c000011b7983 */ /* 0x000ee20000300800 */
[----:B--2---:R-:W-:-:S03]  /*21780*/  FMUL R4, R26, UR22 ;  /* 0x000000161a047c20 */ /* 0x004fc60008400000 */
[----:B------:R-:W2:Y:S01]  /*21790*/  LDL.LU R26, [R1+0x3c4] ;  /* 0x0003c400011a7983 */ /* 0x000ea20000300800 */
[----:B------:R-:W-:Y:S02]  /*217a0*/  ISETP.LT.OR P1, PT, R28, 0x9, !P1 ;  /* 0x000000091c00780c */ /* 0x000fe40004f21670 */
[C---:B------:R-:W-:Y:S02]  /*217b0*/  ISETP.GE.AND P0, PT, R0.reuse, 0x1a1, PT ;  /* 0x000001a10000780c */ /* 0x040fe40003f06270 */
[----:B------:R-:W-:Y:S02]  /*217c0*/  ISETP.GE.AND P4, PT, R0, 0x1a2, PT ;  /* 0x000001a20000780c */ /* 0x000fe40003f86270 */
[C---:B------:R-:W-:Y:S02]  /*217d0*/  ISETP.LT.OR P5, PT, R28.reuse, 0x1, !P0 ;  /* 0x000000011c00780c */ /* 0x040fe400047a1670 */
[----:B------:R-:W-:Y:S02]  /*217e0*/  ISETP.LT.OR P6, PT, R28, 0x1, !P4 ;  /* 0x000000011c00780c */ /* 0x000fe400067c1670 */
[----:B------:R-:W-:Y:S01]  /*217f0*/  F2FP.SATFINITE.E4M3.F32.PACK_AB_MERGE_C R11, RZ, R5, RZ ;  /* 0x00000005ff0b723e */ /* 0x000fe200048070ff */
[----:B-----5:R-:W-:-:S02]  /*21800*/  FMUL R5, R33, UR22 ;  /* 0x0000001621057c20 */ /* 0x020fc40008400000 */
[----:B------:R-:W5:Y:S01]  /*21810*/  LDL.LU R33, [R1+0x3c8] ;  /* 0x0003c80001217983 */ /* 0x000f620000300800 */
[C---:B------:R-:W-:Y:S02]  /*21820*/  ISETP.LT.OR P0, PT, R28.reuse, 0x9, !P0 ;  /* 0x000000091c00780c */ /* 0x040fe40004701670 */
[----:B------:R-:W-:Y:S01]  /*21830*/  F2FP.SATFINITE.E4M3.F32.PACK_AB_MERGE_C R15, RZ, R7, RZ ;  /* 0x00000007ff0f723e */ /* 0x000fe200048070ff */
[----:B------:R0:W-:Y:S01]  /*21840*/  @!P1 STG.E.U8 desc[UR20][R24.64+0x199], R11 ;  /* 0x0001990b18009986 */ /* 0x0001e2000c101114 */
[----:B------:R-:W-:Y:S01]  /*21850*/  ISETP.LT.OR P4, PT, R28, 0x9, !P4 ;  /* 0x000000091c00780c */ /* 0x000fe20006781670 */
[----:B------:R-:W-:Y:S02]  /*21860*/  FMUL R7, R32, UR22 ;  /* 0x0000001620077c20 */ /* 0x000fe40008400000 */
[----:B------:R-:W5:Y:S04]  /*21870*/  LDL.LU R32, [R1+0x3cc] ;  /* 0x0003cc0001207983 */ /* 0x000f680000300800 */
[----:B------:R1:W-:Y:S01]  /*21880*/  @!P5 STG.E.U8 desc[UR20][R2.64+0x1a0], R13 ;  /* 0x0001a00d0200d986 */ /* 0x0003e2000c101114 */
[----:B0-----:R-:W-:Y:S01]  /*21890*/  F2FP.SATFINITE.E4M3.F32.PACK_AB_MERGE_C R11, RZ, R5, RZ ;  /* 0x00000005ff0b723e */ /* 0x001fe200048070ff */
[----:B------:R-:W-:-:S02]  /*218a0*/  FMUL R5, R31, UR22 ;  /* 0x000000161f057c20 */ /* 0x000fc40008400000 */
[----:B------:R-:W5:Y:S04]  /*218b0*/  LDL.LU R31, [R1+0x3d0] ;  /* 0x0003d000011f7983 */ /* 0x000f680000300800 */
[----:B------:R0:W-:Y:S01]  /*218c0*/  @!P6 STG.E.U8 desc[UR20][R2.64+0x1a1], R15 ;  /* 0x0001a10f0200e986 */ /* 0x0001e2000c101114 */
[----:B-1----:R-:W-:Y:S01]  /*218d0*/  F2FP.SATFINITE.E4M3.F32.PACK_AB_MERGE_C R13, RZ, R6, RZ ;  /* 0x00000006ff0d723e */ /* 0x002fe200048070ff */
[----:B------:R-:W-:Y:S02]  /*218e0*/  FMUL R6, R30, UR22 ;  /* 0x000000161e067c20 */ /* 0x000fe40008400000 */
[----:B------:R-:W5:Y:S01]  /*218f0*/  LDL.LU R30, [R1+0x3d4] ;  /* 0x0003d400011e7983 */ /* 0x000f620000300800 */
[----:B0-----:R-:W-:-:S03]  /*21900*/  F2FP.SATFINITE.E4M3.F32.PACK_AB_MERGE_C R15, RZ, R7, RZ ;  /* 0x00000007ff0f723e */ /* 0x001fc600048070ff */
[----:B------:R0:W-:Y:S04]  /*21910*/  @!P0 STG.E.U8 desc[UR20][R24.64+0x1a0], R9 ;  /* 0x0001a00918008986 */ /* 0x0001e8000c101114 */
[----:B------:R1:W-:Y:S01]  /*21920*/  @!P4 STG.E.U8 desc[UR20][R24.64+0x1a1], R11 ;  /* 0x0001a10b1800c986 */ /* 0x0003e2000c101114 */
[----:B0-----:R-:W-:Y:S02]  /*21930*/  F2FP.SATFINITE.E4M3.F32.PACK_AB_MERGE_C R9, RZ, R4, RZ ;  /* 0x00000004ff09723e */ /* 0x001fe400048070ff */
[----:B-1----:R-:W-:Y:S01]  /*21940*/  F2FP.SATFINITE.E4M3.F32.PACK_AB_MERGE_C R11, RZ, R5, RZ ;  /* 0x00000005ff0b723e */ /* 0x002fe200048070ff */
[----:B----4-:R-:W-:Y:S02]  /*21950*/  FMUL R7, R29, UR22 ;  /* 0x000000161d077c20 */ /* 0x010fe40008400000 */
[----:B------:R-:W4:Y:S01]  /*21960*/  LDL.LU R29, [R1+0x3d8] ;  /* 0x0003d800011d7983 */ /* 0x000f220000300800 */
[----:B---3--:R-:W-:-:S03]  /*21970*/  FMUL R4, R27, UR22 ;  /* 0x000000161b047c20 */ /* 0x008fc60008400000 */
[----:B------:R-:W3:Y:S01]  /*21980*/  LDL.LU R27, [R1+0x3dc] ;  /* 0x0003dc00011b7983 */ /* 0x000ee20000300800 */
[----:B--2---:R-:W-:-:S03]  /*21990*/  FMUL R5, R26, UR22 ;  /* 0x000000161a057c20 */ /* 0x004fc60008400000 */
[----:B------:R-:W2:Y:S01]  /*219a0*/  LDL.LU R26, [R1+0x3e0] ;  /* 0x0003e000011a7983 */ /* 0x000ea20000300800 */
[C---:B------:R-:W-:Y:S02]  /*219b0*/  ISETP.GE.AND P2, PT, R0.reuse, 0x1a9, PT ;  /* 0x000001a90000780c */ /* 0x040fe40003f46270 */
[----:B------:R-:W-:Y:S02]  /*219c0*/  ISETP.GE.AND P1, PT, R0, 0x1aa, PT ;  /* 0x000001aa0000780c */ /* 0x000fe40003f26270 */
[C---:B------:R-:W-:Y:S02]  /*219d0*/  ISETP.LT.OR P5, PT, R28.reuse, 0x1, !P2 ;  /* 0x000000011c00780c */ /* 0x040fe400057a1670 */
[C---:B------:R-:W-:Y:S02]  /*219e0*/  ISETP.LT.OR P6, PT, R28.reuse, 0x1, !P1 ;  /* 0x000000011c00780c */ /* 0x040fe40004fc1670 */
[----:B------:R-:W-:Y:S02]  /*219f0*/  ISETP.LT.OR P2, PT, R28, 0x9, !P2 ;  /* 0x000000091c00780c */ /* 0x000fe40005741670 */
[----:B------:R-:W-:-:S02]  /*21a00*/  ISETP.GE.AND P0, PT, R0, 0x1b1, PT ;  /* 0x000001b10000780c */ /* 0x000fc40003f06270 */
[----:B------:R-:W-:Y:S02]  /*21a10*/  ISETP.LT.OR P1, PT, R28, 0x9, !P1 ;  /* 0x000000091c00780c */ /* 0x000fe40004f21670 */
[----:B------:R-:W-:-:S03]  /*21a20*/  ISETP.GE.AND P4, PT, R0, 0x1b2, PT ;  /* 0x000001b20000780c */ /* 0x000fc60003f86270 */
[----:B------:R0:W-:Y:S01]  /*21a30*/  @!P5 STG.E.U8 desc[UR20][R2.64+0x1a8], R13 ;  /* 0x0001a80d0200d986 */ /* 0x0001e2000c101114 */
[----:B------:R-:W-:-:S03]  /*21a40*/  ISETP.LT.OR P5, PT, R28, 0x1, !P0 ;  /* 0x000000011c00780c */ /* 0x000fc600047a1670 */
[----:B------:R1:W-:Y:S01]  /*21a50*/  @!P6 STG.E.U8 desc[UR20][R2.64+0x1a9], R15 ;  /* 0x0001a90f0200e986 */ /* 0x0003e2000c101114 */
[C---:B------:R-:W-:Y:S02]  /*21a60*/  ISETP.LT.OR P6, PT, R28.reuse, 0x1, !P4 ;  /* 0x000000011c00780c */ /* 0x040fe400067c1670 */
[----:B------:R-:W-:Y:S02]  /*21a70*/  ISETP.LT.OR P0, PT, R28, 0x9, !P0 ;  /* 0x000000091c00780c */ /* 0x000fe40004701670 */
[----:B0-----:R-:W-:Y:S01]  /*21a80*/  F2FP.SATFINITE.E4M3.F32.PACK_AB_MERGE_C R13, RZ, R6, RZ ;  /* 0x00000006ff0d723e */ /* 0x001fe200048070ff */
[----:B-----5:R-:W-:Y:S02]  /*21a90*/  FMUL R6, R33, UR22 ;  /* 0x0000001621067c20 */ /* 0x020fe40008400000 */
[----:B------:R-:W5:Y:S01]  /*21aa0*/  LDL.LU R33, [R1+0x3e4] ;  /* 0x0003e40001217983 */ /* 0x000f620000300800 */
[----:B-1----:R-:W-:Y:S01]  /*21ab0*/  F2FP.SATFINITE.E4M3.F32.PACK_AB_MERGE_C R15, RZ, R7, RZ ;  /* 0x00000007ff0f723e */ /* 0x002fe200048070ff */
[----:B------:R-:W-:-:S02]  /*21ac0*/  FMUL R7, R32, UR22 ;  /* 0x0000001620077c20 */ /* 0x000fc40008400000 */
[----:B------:R0:W-:Y:S04]  /*21ad0*/  @!P2 STG.E.U8 desc[UR20][R24.64+0x1a8], R9 ;  /* 0x0001a8091800a986 */ /* 0x0001e8000c101114 */
        /* <DEDUP_REMOVED lines=20> */
[----:B------:R-:W-:Y:S02]  /*21c20*/  ISETP.GE.AND P5, PT, R0, 0x1b9, PT ;  /* 0x000001b90000780c */ /* 0x000fe40003fa6270 */
[----:B------:R-:W-:Y:S02]  /*21c30*/  ISETP.LT.OR P4, PT, R28, 0x9, !P4 ;  /* 0x000000091c00780c */ /* 0x000fe40006781670 */
[----:B------:R-:W-:Y:S02]  /*21c40*/  ISETP.GE.AND P1, PT, R0, 0x1ba, PT ;  /* 0x000001ba0000780c */ /* 0x000fe40003f26270 */
[C---:B------:R-:W-:Y:S02]  /*21c50*/  ISETP.LT.OR P2, PT, R28.reuse, 0x1, !P5 ;  /* 0x000000011c00780c */ /* 0x040fe40006f41670 */
[C---:B------:R-:W-:Y:S02]  /*21c60*/  ISETP.LT.OR P6, PT, R28.reuse, 0x1, !P1 ;  /* 0x000000011c00780c */ /* 0x040fe40004fc1670 */
[----:B------:R-:W-:-:S05]  /*21c70*/  ISETP.LT.OR P1, PT, R28, 0x9, !P1 ;  /* 0x000000091c00780c */ /* 0x000fca0004f21670 */
[----:B------:R-:W-:Y:S04]  /*21c80*/  @!P4 STG.E.U8 desc[UR20][R24.64+0x1b1], R11 ;  /* 0x0001b10b1800c986 */ /* 0x000fe8000c101114 */
[----:B------:R0:W-:Y:S01]  /*21c90*/  @!P2 STG.E.U8 desc[UR20][R2.64+0x1b8], R13 ;  /* 0x0001b80d0200a986 */ /* 0x0001e2000c101114 */
[----:B------:R-:W-:Y:S02]  /*21ca0*/  ISETP.GE.AND P2, PT, R0, 0x1c2, PT ;  /* 0x000001c20000780c */ /* 0x000fe40003f46270 */
[C---:B------:R-:W-:Y:S01]  /*21cb0*/  ISETP.LT.OR P0, PT, R28.reuse, 0x9, !P5 ;  /* 0x000000091c00780c */ /* 0x040fe20006f01670 */
[----:B------:R-:W-:Y:S01]  /*21cc0*/  @!P6 STG.E.U8 desc[UR20][R2.64+0x1b9], R15 ;  /* 0x0001b90f0200e986 */ /* 0x000fe2000c101114 */
[----:B------:R-:W-:Y:S02]  /*21cd0*/  ISETP.LT.OR P6, PT, R28, 0x1, !P2 ;  /* 0x000000011c00780c */ /* 0x000fe400057c1670 */
[----:B------:R-:W-:-:S02]  /*21ce0*/  ISETP.GE.AND P4, PT, R0, 0x1c1, PT ;  /* 0x000001c10000780c */ /* 0x000fc40003f86270 */
[----:B------:R-:W-:Y:S02]  /*21cf0*/  F2FP.SATFINITE.E4M3.F32.PACK_AB_MERGE_C R5, RZ, R5, RZ ;  /* 0x00000005ff05723e */ /* 0x000fe400048070ff */
[----:B0-----:R-:W-:Y:S01]  /*21d00*/  F2FP.SATFINITE.E4M3.F32.PACK_AB_MERGE_C R13, RZ, R4, RZ ;  /* 0x00000004ff0d723e */ /* 0x001fe200048070ff */
[----:B-----5:R-:W-:Y:S01]  /*21d10*/  FMUL R4, R33, UR22 ;  /* 0x0000001621047c20 */ /* 0x020fe20008400000 */
[C---:B------:R-:W-:Y:S01]  /*21d20*/  ISETP.LT.OR P5, PT, R28.reuse, 0x1, !P4 ;  /* 0x000000011c00780c */ /* 0x040fe200067a1670 */
[----:B------:R-:W5:Y:S01]  /*21d30*/  LDL.LU R33, [R1+0x400] ;  /* 0x0004000001217983 */ /* 0x000f620000300800 */
[----:B------:R-:W-:Y:S02]  /*21d40*/  ISETP.LT.OR P4, PT, R28, 0x9, !P4 ;  /* 0x000000091c00780c */ /* 0x000fe40006781670 */
[----:B------:R-:W-:Y:S01]  /*21d50*/  F2FP.SATFINITE.E4M3.F32.PACK_AB_MERGE_C R7, RZ, R7, RZ ;  /* 0x00000007ff07723e */ /* 0x000fe200048070ff */
[----:B------:R0:W-:Y:S01]  /*21d60*/  @!P1 STG.E.U8 desc[UR20][R24.64+0x1b9], R5 ;  /* 0x0001b90518009986 */ /* 0x0001e2000c101114 */
[----:B------:R-:W-:-:S03]  /*21d70*/  F2FP.SATFINITE.E4M3.F32.PACK_AB_MERGE_C R11, RZ, R6, RZ ;  /* 0x00000006ff0b723e */ /* 0x000fc600048070ff */
[----:B------:R1:W-:Y:S04]  /*21d80*/  @!P0 STG.E.U8 desc[UR20][R24.64+0x1b8], R9 ;  /* 0x0001b80918008986 */ /* 0x0003e8000c101114 */
[----:B------:R1:W-:Y:S01]  /*21d90*/  @!P6 STG.E.U8 desc[UR20][R2.64+0x1c1], R7 ;  /* 0x0001c1070200e986 */ /* 0x0003e2000c101114 */
[----:B------:R-:W-:Y:S01]  /*21da0*/  FMUL R6, R31, UR22 ;  /* 0x000000161f067c20 */ /* 0x000fe20008400000 */
[----:B0-----:R-:W-:Y:S02]  /*21db0*/  FMUL R5, R32, UR22 ;  /* 0x0000001620057c20 */ /* 0x001fe40008400000 */
[----:B------:R-:W5:Y:S04]  /*21dc0*/  LDL.LU R32, [R1+0x404] ;  /* 0x0004040001207983 */ /* 0x000f680000300800 */
[----:B------:R-:W5:Y:S01]  /*21dd0*/  LDL.LU R31, [R1+0x408] ;  /* 0x00040800011f7983 */ /* 0x000f620000300800 */
[----:B-1----:R-:W-:-:S02]  /*21de0*/  F2FP.SATFINITE.E4M3.F32.PACK_AB_MERGE_C R9, RZ, R5, RZ ;  /* 0x00000005ff09723e */ /* 0x002fc400048070ff */
[----:B------:R-:W-:Y:S01]  /*21df0*/  F2FP.SATFINITE.E4M3.F32.PACK_AB_MERGE_C R7, RZ, R4, RZ ;  /* 0x00000004ff07723e */ /* 0x000fe200048070ff */
[----:B------:R-:W-:Y:S02]  /*21e00*/  FMUL R4, R30, UR22 ;  /* 0x000000161e047c20 */ /* 0x000fe40008400000 */
[----:B------:R-:W5:Y:S04]  /*21e10*/  LDL.LU R30, [R1+0x40c] ;  /* 0x00040c00011e7983 */ /* 0x000f680000300800 */
[----:B------:R-:W-:Y:S04]  /*21e20*/  @!P5 STG.E.U8 desc[UR20][R2.64+0x1c0], R11 ;  /* 0x0001c00b0200d986 */ /* 0x000fe8000c101114 */
[----:B------:R0:W-:Y:S02]  /*21e30*/  @!P4 STG.E.U8 desc[UR20][R24.64+0x1c0], R13 ;  /* 0x0001c00d1800c986 */ /* 0x0001e4000c101114 */
[----:B0-----:R-:W-:Y:S01]  /*21e40*/  F2FP.SATFINITE.E4M3.F32.PACK_AB_MERGE_C R13, RZ, R4, RZ ;  /* 0x00000004ff0d723e */ /* 0x001fe200048070ff */
[----:B----4-:R-:W-:-:S02]  /*21e50*/  FMUL R5, R29, UR22 ;  /* 0x000000161d057c20 */ /* 0x010fc40008400000 */
[----:B------:R-:W4:Y:S03]  /*21e60*/  LDL.LU R29, [R1+0x410] ;  /* 0x00041000011d7983 */ /* 0x000f260000300800 */
[----:B------:R-:W-:Y:S01]  /*21e70*/  F2FP.SATFINITE.E4M3.F32.PACK_AB_MERGE_C R15, RZ, R5, RZ ;  /* 0x00000005ff0f723e */ /* 0x000fe200048070ff */
[----:B---3--:R-:W-:Y:S02]  /*21e80*/  FMUL R4, R27, UR22 ;  /* 0x000000161b047c20 */ /* 0x008fe40008400000 */
[----:B------:R-:W3:Y:S01]  /*21e90*/  LDL.LU R27, [R1+0x414] ;  /* 0x00041400011b7983 */ /* 0x000ee20000300800 */
[----:B--2---:R-:W-:-:S03]  /*21ea0*/  FMUL R5, R26, UR22 ;  /* 0x000000161a057c20 */ /* 0x004fc60008400000 */
[----:B------:R-:W2:Y:S01]  /*21eb0*/  LDL.LU R26, [R1+0x418] ;  /* 0x00041800011a7983 */ /* 0x000ea20000300800 */
[----:B------:R-:W-:Y:S02]  /*21ec0*/  ISETP.GE.AND P1, PT, R0, 0x1c9, PT ;  /* 0x000001c90000780c */ /* 0x000fe40003f26270 */
[C---:B------:R-:W-:Y:S02]  /*21ed0*/  ISETP.LT.OR P2, PT, R28.reuse, 0x9, !P2 ;  /* 0x000000091c00780c */ /* 0x040fe40005741670 */
[----:B------:R-:W-:Y:S02]  /*21ee0*/  ISETP.LT.OR P4, PT, R28, 0x1, !P1 ;  /* 0x000000011c00780c */ /* 0x000fe40004f81670 */
[----:B------:R-:W-:-:S04]  /*21ef0*/  ISETP.GE.AND P0, PT, R0, 0x1ca, PT ;  /* 0x000001ca0000780c */ /* 0x000fc80003f06270 */
[C---:B------:R-:W-:Y:S02]  /*21f00*/  ISETP.LT.OR P5, PT, R28.reuse, 0x1, !P0 ;  /* 0x000000011c00780c */ /* 0x040fe400047a1670 */
[----:B------:R-:W-:-:S03]  /*21f10*/  ISETP.LT.OR P0, PT, R28, 0x9, !P0 ;  /* 0x000000091c00780c */ /* 0x000fc60004701670 */
[----:B------:R0:W-:Y:S01]  /*21f20*/  @!P2 STG.E.U8 desc[UR20][R24.64+0x1c1], R7 ;  /* 0x0001c1071800a986 */ /* 0x0001e2000c101114 */
[----:B------:R-:W-:Y:S02]  /*21f30*/  ISETP.GE.AND P2, PT, R0, 0x1d1, PT ;  /* 0x000001d10000780c */ /* 0x000fe40003f46270 */
[C---:B------:R-:W-:Y:S01]  /*21f40*/  ISETP.LT.OR P1, PT, R28.reuse, 0x9, !P1 ;  /* 0x000000091c00780c */ /* 0x040fe20004f21670 */
[----:B------:R1:W-:Y:S01]  /*21f50*/  @!P4 STG.E.U8 desc[UR20][R2.64+0x1c8], R9 ;  /* 0x0001c8090200c986 */ /* 0x0003e2000c101114 */
[----:B------:R-:W-:Y:S02]  /*21f60*/  ISETP.LT.OR P4, PT, R28, 0x1, !P2 ;  /* 0x000000011c00780c */ /* 0x000fe40005781670 */
[----:B------:R-:W-:Y:S02]  /*21f70*/  F2FP.SATFINITE.E4M3.F32.PACK_AB_MERGE_C R11, RZ, R6, RZ ;  /* 0x00000006ff0b723e */ /* 0x000fe400048070ff */
[----:B0-----:R-:W-:Y:S01]  /*21f80*/  F2FP.SATFINITE.E4M3.F32.PACK_AB_MERGE_C R7, RZ, R4, RZ ;  /* 0x00000004ff07723e */ /* 0x001fe200048070ff */
[----:B-----5:R-:W-:-:S02]  /*21f90*/  FMUL R4, R33, UR22 ;  /* 0x0000001621047c20 */ /* 0x020fc40008400000 */
[----:B------:R-:W5:Y:S01]  /*21fa0*/  LDL.LU R33, [R1+0x41c] ;  /* 0x00041c0001217983 */ /* 0x000f620000300800 */
[----:B-1----:R-:W-:-:S03]  /*21fb0*/  F2FP.SATFINITE.E4M3.F32.PACK_AB_MERGE_C R9, RZ, R5, RZ ;  /* 0x00000005ff09723e */ /* 0x002fc600048070ff */
[----:B------:R0:W-:Y:S04]  /*21fc0*/  @!P5 STG.E.U8 desc[UR20][R2.64+0x1c9], R11 ;  /* 0x0001c90b0200d986 */ /* 0x0001e8000c101114 */
[----:B------:R1:W-:Y:S01]  /*21fd0*/  @!P0 STG.E.U8 desc[UR20][R24.64+0x1c9], R15 ;  /* 0x0001c90f18008986 */ /* 0x0003e2000c101114 */
[----:B------:R-:W-:-:S03]  /*21fe0*/  FMUL R6, R32, UR22 ;  /* 0x0000001620067c20 */ /* 0x000fc60008400000 */
[----:B------:R-:W5:Y:S01]  /*21ff0*/  LDL.LU R32, [R1+0x420] ;  /* 0x0004200001207983 */ /* 0x000f620000300800 */
[----:B------:R-:W-:-:S03]  /*22000*/  FMUL R5, R31, UR22 ;  /* 0x000000161f057c20 */ /* 0x000fc60008400000 */
[----:B------:R-:W5:Y:S01]  /*22010*/  LDL.LU R31, [R1+0x424] ;  /* 0x00042400011f7983 */ /* 0x000f620000300800 */
[----:B0-----:R-:W-:Y:S02]  /*22020*/  F2FP.SATFINITE.E4M3.F32.PACK_AB_MERGE_C R11, RZ, R4, RZ ;  /* 0x00000004ff0b723e */ /* 0x001fe400048070ff */
[----:B-1----:R-:W-:Y:S01]  /*22030*/  F2FP.SATFINITE.E4M3.F32.PACK_AB_MERGE_C R15, RZ, R5, RZ ;  /* 0x00000005ff0f723e */ /* 0x002fe200048070ff */
[----:B------:R-:W-:Y:S02]  /*22040*/  FMUL R4, R30, UR22 ;  /* 0x000000161e047c20 */ /* 0x000fe40008400000 */
[----:B------:R-:W5:Y:S04]  /*22050*/  LDL.LU R30, [R1+0x428] ;  /* 0x00042800011e7983 */ /* 0x000f680000300800 */
[----:B------:R0:W-:Y:S04]  /*22060*/  @!P1 STG.E.U8 desc[UR20][R24.64+0x1c8], R13 ;  /* 0x0001c80d18009986 */ /* 0x0001e8000c101114 */
[----:B------:R1:W-:Y:S01]  /*22070*/  @!P4 STG.E.U8 desc[UR20][R2.64+0x1d0], R7 ;  /* 0x0001d0070200c986 */ /* 0x0003e2000c101114 */
[----:B0-----:R-:W-:-:S02]  /*22080*/  F2FP.SATFINITE.E4M3.F32.PACK_AB_MERGE_C R13, RZ, R6, RZ ;  /* 0x00000006ff0d723e */ /* 0x001fc400048070ff */
        /* <DEDUP_REMOVED lines=8> */
[C---:B------:R-:W-:Y:S01]  /*22110*/  ISETP.LT.OR P2, PT, R28.reuse, 0x9, !P2 ;  /* 0x000000091c00780c */ /* 0x040fe20005741670 */
[----:B------:R-:W2:Y:S01]  /*22120*/  LDL.LU R34, [R1+0x438] ;  /* 0x0004380001227983 */ /* 0x000ea20000300800 */
[----:B------:R-:W-:Y:S02]  /*22130*/  ISETP.LT.OR P5, PT, R28, 0x1, !P1 ;  /* 0x000000011c00780c */ /* 0x000fe40004fa1670 */
[----:B------:R-:W-:Y:S02]  /*22140*/  ISETP.GE.AND P0, PT, R0, 0x1d9, PT ;  /* 0x000001d90000780c */ /* 0x000fe40003f06270 */
[C---:B------:R-:W-:Y:S02]  /*22150*/  ISETP.LT.OR P1, PT, R28.reuse, 0x9, !P1 ;  /* 0x000000091c00780c */ /* 0x040fe40004f21670 */
[----:B------:R-:W-:-:S02]  /*22160*/  ISETP.LT.OR P6, PT, R28, 0x1, !P0 ;  /* 0x000000011c00780c */ /* 0x000fc400047c1670 */
[----:B------:R-:W-:Y:S02]  /*22170*/  ISETP.GE.AND P4, PT, R0, 0x1da, PT ;  /* 0x000001da0000780c */ /* 0x000fe40003f86270 */
[----:B------:R-:W-:-:S03]  /*22180*/  ISETP.LT.OR P0, PT, R28, 0x9, !P0 ;  /* 0x000000091c00780c */ /* 0x000fc60004701670 */
[----:B------:R-:W-:Y:S04]  /*22190*/  @!P5 STG.E.U8 desc[UR20][R2.64+0x1d1], R9 ;  /* 0x0001d1090200d986 */ /* 0x000fe8000c101114 */
[----:B------:R0:W-:Y:S01]  /*221a0*/  @!P2 STG.E.U8 desc[UR20][R24.64+0x1d0], R11 ;  /* 0x0001d00b1800a986 */ /* 0x0001e2000c101114 */
[----:B------:R-:W-:-:S03]  /*221b0*/  ISETP.LT.OR P2, PT, R28, 0x1, !P4 ;  /* 0x000000011c00780c */ /* 0x000fc60006741670 */
[----:B------:R-:W-:Y:S01]  /*221c0*/  @!P1 STG.E.U8 desc[UR20][R24.64+0x1d1], R13 ;  /* 0x0001d10d18009986 */ /* 0x000fe2000c101114 */
[----:B------:R-:W-:Y:S02]  /*221d0*/  ISETP.GE.AND P1, PT, R0, 0x1e1, PT ;  /* 0x000001e10000780c */ /* 0x000fe40003f26270 */
[C---:B------:R-:W-:Y:S01]  /*221e0*/  ISETP.LT.OR P5, PT, R28.reuse, 0x9, !P4 ;  /* 0x000000091c00780c */ /* 0x040fe200067a1670 */
[----:B------:R1:W-:Y:S01]  /*221f0*/  @!P6 STG.E.U8 desc[UR20][R2.64+0x1d8], R15 ;  /* 0x0001d80f0200e986 */ /* 0x0003e2000c101114 */
[----:B0-----:R-:W-:Y:S01]  /*22200*/  F2FP.SATFINITE.E4M3.F32.PACK_AB_MERGE_C R11, RZ, R4, RZ ;  /* 0x00000004ff0b723e */ /* 0x001fe200048070ff */
[----:B-----5:R-:W-:Y:S01]  /*22210*/  FMUL R4, R33, UR22 ;  /* 0x0000001621047c20 */ /* 0x020fe20008400000 */
[----:B------:R-:W-:Y:S01]  /*22220*/  ISETP.LT.OR P6, PT, R28, 0x1, !P1 ;  /* 0x000000011c00780c */ /* 0x000fe20004fc1670 */
[----:B------:R-:W5:Y:S01]  /*22230*/  LDL.LU R33, [R1+0x43c] ;  /* 0x00043c0001217983 */ /* 0x000f620000300800 */
[----:B------:R-:W-:Y:S02]  /*22240*/  F2FP.SATFINITE.E4M3.F32.PACK_AB_MERGE_C R9, RZ, R5, RZ ;  /* 0x00000005ff09723e */ /* 0x000fe400048070ff */
[----:B-1----:R-:W-:Y:S01]  /*22250*/  F2FP.SATFINITE.E4M3.F32.PACK_AB_MERGE_C R15, RZ, R4, RZ ;  /* 0x00000004ff0f723e */ /* 0x002fe200048070ff */
[----:B------:R-:W-:Y:S01]  /*22260*/  @!P2 STG.E.U8 desc[UR20][R2.64+0x1d9], R7 ;  /* 0x0001d9070200a986 */ /* 0x000fe2000c101114 */
[----:B------:R-:W-:-:S03]  /*22270*/  F2FP.SATFINITE.E4M3.F32.PACK_AB_MERGE_C R13, RZ, R6, RZ ;  /* 0x00000006ff0d723e */ /* 0x000fc600048070ff */
[----:B------:R0:W-:Y:S01]  /*22280*/  @!P0 STG.E.U8 desc[UR20][R24.64+0x1d8], R9 ;  /* 0x0001d80918008986 */ /* 0x0001e2000c101114 */
[----:B------:R-:W-:Y:S01]  /*22290*/  FMUL R4, R31, UR22 ;  /* 0x000000161f047c20 */ /* 0x000fe20008400000 */
[----:B------:R-:W-:Y:S02]  /*222a0*/  FMUL R5, R32, UR22 ;  /* 0x0000001620057c20 */ /* 0x000fe40008400000 */
[----:B------:R-:W5:Y:S02]  /*222b0*/  LDL.LU R32, [R1+0x440] ;  /* 0x0004400001207983 */ /* 0x000f640000300800 */
[----:B0-----:R-:W-:Y:S01]  /*222c0*/  F2FP.SATFINITE.E4M3.F32.PACK_AB_MERGE_C R9, RZ, R4, RZ ;  /* 0x00000004ff09723e */ /* 0x001fe200048070ff */
[----:B------:R-:W-:Y:S01]  /*222d0*/  FMUL R6, R30, UR22 ;  /* 0x000000161e067c20 */ /* 0x000fe20008400000 */
[----:B------:R-:W-:Y:S01]  /*222e0*/  @!P5 STG.E.U8 desc[UR20][R24.64+0x1d9], R11 ;  /* 0x0001d90b1800d986 */ /* 0x000fe2000c101114 */
[----:B------:R-:W-:-:S03]  /*222f0*/  F2FP.SATFINITE.E4M3.F32.PACK_AB_MERGE_C R7, RZ, R5, RZ ;  /* 0x00000005ff07723e */ /* 0x000fc600048070ff */
[----:B------:R0:W-:Y:S04]  /*22300*/  @!P6 STG.E.U8 desc[UR20][R2.64+0x1e0], R13 ;  /* 0x0001e00d0200e986 */ /* 0x0001e8000c101114 */
[----:B------:R-:W5:Y:S04]  /*22310*/  LDL.LU R31, [R1+0x444] ;  /* 0x00044400011f7983 */ /* 0x000f680000300800 */
[----:B------:R-:W5:Y:S01]  /*22320*/  LDL.LU R30, [R1+0x44c] ;  /* 0x00044c00011e7983 */ /* 0x000f620000300800 */
[----:B----4-:R-:W-:-:S03]  /*22330*/  FMUL R4, R29, UR22 ;  /* 0x000000161d047c20 */ /* 0x010fc60008400000 */
[----:B------:R-:W4:Y:S02]  /*22340*/  LDL.LU R29, [R1+0x448] ;  /* 0x00044800011d7983 */ /* 0x000f240000300800 */
[----:B0-----:R-:W-:Y:S01]  /*22350*/  F2FP.SATFINITE.E4M3.F32.PACK_AB_MERGE_C R13, RZ, R4, RZ ;  /* 0x00000004ff0d723e */ /* 0x001fe200048070ff */
[----:B---3--:R-:W-:Y:S02]  /*22360*/  FMUL R4, R27, UR22 ;  /* 0x000000161b047c20 */ /* 0x008fe40008400000 */
[----:B------:R-:W3:Y:S01]  /*22370*/  LDL.LU R27, [R1+0x450] ;  /* 0x00045000011b7983 */ /* 0x000ee20000300800 */
[----:B--2---:R-:W-:-:S03]  /*22380*/  FMUL R5, R26, UR22 ;  /* 0x000000161a057c20 */ /* 0x004fc60008400000 */
[----:B------:R-:W2:Y:S01]  /*22390*/  LDL.LU R26, [R1+0x454] ;  /* 0x00045400011a7983 */ /* 0x000ea20000300800 */
[----:B------:R-:W-:-:S04]  /*223a0*/  ISETP.GE.AND P4, PT, R0, 0x1e2, PT ;  /* 0x000001e20000780c */ /* 0x000fc80003f86270 */
[C---:B------:R-:W-:Y:S02]  /*223b0*/  ISETP.LT.OR P2, PT, R28.reuse, 0x1, !P4 ;  /* 0x000000011c00780c */ /* 0x040fe40006741670 */
[----:B------:R-:W-:Y:S02]  /*223c0*/  ISETP.LT.OR P5, PT, R28, 0x9, !P4 ;  /* 0x000000091c00780c */ /* 0x000fe400067a1670 */
[----:B------:R-:W-:Y:S02]  /*223d0*/  ISETP.GE.AND P4, PT, R0, 0x1ea, PT ;  /* 0x000001ea0000780c */ /* 0x000fe40003f86270 */
[----:B------:R-:W-:Y:S02]  /*223e0*/  ISETP.LT.OR P1, PT, R28, 0x9, !P1 ;  /* 0x000000091c00780c */ /* 0x000fe40004f21670 */
[----:B------:R-:W-:-:S05]  /*223f0*/  ISETP.GE.AND P0, PT, R0, 0x1e9, PT ;  /* 0x000001e90000780c */ /* 0x000fca0003f06270 */
[----:B------:R-:W-:Y:S01]  /*22400*/  @!P2 STG.E.U8 desc[UR20][R2.64+0x1e1], R15 ;  /* 0x0001e10f0200a986 */ /* 0x000fe2000c101114 */
[C---:B------:R-:W-:Y:S02]  /*22410*/  ISETP.LT.OR P2, PT, R28.reuse, 0x1, !P4 ;  /* 0x000000011c00780c */ /* 0x040fe40006741670 */
[C---:B------:R-:W-:Y:S01]  /*22420*/  ISETP.LT.OR P6, PT, R28.reuse, 0x1, !P0 ;  /* 0x000000011c00780c */ /* 0x040fe200047c1670 */
[----:B------:R-:W-:Y:S01]  /*22430*/  @!P5 STG.E.U8 desc[UR20][R24.64+0x1e1], R9 ;  /* 0x0001e1091800d986 */ /* 0x000fe2000c101114 */
[----:B------:R-:W-:Y:S02]  /*22440*/  F2FP.SATFINITE.E4M3.F32.PACK_AB_MERGE_C R11, RZ, R6, RZ ;  /* 0x00000006ff0b723e */ /* 0x000fe400048070ff */
[C---:B------:R-:W-:Y:S01]  /*22450*/  ISETP.LT.OR P0, PT, R28.reuse, 0x9, !P0 ;  /* 0x000000091c00780c */ /* 0x040fe20004701670 */
[----:B------:R0:W-:Y:S01]  /*22460*/  @!P1 STG.E.U8 desc[UR20][R24.64+0x1e0], R7 ;  /* 0x0001e00718009986 */ /* 0x0001e2000c101114 */
[----:B------:R-:W-:Y:S02]  /*22470*/  ISETP.LT.OR P1, PT, R28, 0x9, !P4 ;  /* 0x000000091c00780c */ /* 0x000fe40006721670 */
[----:B------:R-:W-:-:S03]  /*22480*/  ISETP.GE.AND P4, PT, R0, 0x1f2, PT ;  /* 0x000001f20000780c */ /* 0x000fc60003f86270 */
[----:B------:R-:W-:Y:S01]  /*22490*/  @!P2 STG.E.U8 desc[UR20][R2.64+0x1e9], R13 ;  /* 0x0001e90d0200a986 */ /* 0x000fe2000c101114 */
[----:B------:R-:W-:-:S03]  /*224a0*/  ISETP.GE.AND P2, PT, R0, 0x1f1, PT ;  /* 0x000001f10000780c */ /* 0x000fc60003f46270 */
[----:B------:R1:W-:Y:S01]  /*224b0*/  @!P6 STG.E.U8 desc[UR20][R2.64+0x1e8], R11 ;  /* 0x0001e80b0200e986 */ /* 0x0003e2000c101114 */
[C---:B------:R-:W-:Y:S02]  /*224c0*/  ISETP.LT.OR P5, PT, R28.reuse, 0x1, !P2 ;  /* 0x000000011c00780c */ /* 0x040fe400057a1670 */
[----:B------:R-:W-:Y:S02]  /*224d0*/  ISETP.LT.OR P6, PT, R28, 0x1, !P4 ;  /* 0x000000011c00780c */ /* 0x000fe400067c1670 */
[----:B0-----:R-:W-:Y:S01]  /*224e0*/  F2FP.SATFINITE.E4M3.F32.PACK_AB_MERGE_C R7, RZ, R4, RZ ;  /* 0x00000004ff07723e */ /* 0x001fe200048070ff */
[----:B------:R-:W-:Y:S01]  /*224f0*/  FMUL R4, R34, UR22 ;  /* 0x0000001622047c20 */ /* 0x000fe20008400000 */
[----:B------:R-:W-:Y:S01]  /*22500*/  F2FP.SATFINITE.E4M3.F32.PACK_AB_MERGE_C R9, RZ, R5, RZ ;  /* 0x00000005ff09723e */ /* 0x000fe200048070ff */
[----:B-----5:R-:W-:Y:S02]  /*22510*/  FMUL R5, R33, UR22 ;  /* 0x0000001621057c20 */ /* 0x020fe40008400000 */
[----:B------:R-:W-:Y:S01]  /*22520*/  @!P0 STG.E.U8 desc[UR20][R24.64+0x1e8], R7 ;  /* 0x0001e80718008986 */ /* 0x000fe2000c101114 */
[----:B------:R-:W-:-:S02]  /*22530*/  ISETP.LT.OR P0, PT, R28, 0x9, !P2 ;  /* 0x000000091c00780c */ /* 0x000fc40005701670 */
[----:B-1----:R-:W-:Y:S01]  /*22540*/  F2FP.SATFINITE.E4M3.F32.PACK_AB_MERGE_C R11, RZ, R4, RZ ;  /* 0x00000004ff0b723e */ /* 0x002fe200048070ff */
[----:B------:R0:W-:Y:S01]  /*22550*/  @!P1 STG.E.U8 desc[UR20][R24.64+0x1e9], R9 ;  /* 0x0001e90918009986 */ /* 0x0001e2000c101114 */
[----:B------:R-:W-:Y:S02]  /*22560*/  F2FP.SATFINITE.E4M3.F32.PACK_AB_MERGE_C R13, RZ, R5, RZ ;  /* 0x00000005ff0d723e */ /* 0x000fe400048070ff */
[C---:B------:R-:W-:Y:S02]  /*22570*/  ISETP.GE.AND P1, PT, R0.reuse, 0x1fa, PT ;  /* 0x000001fa0000780c */ /* 0x040fe40003f26270 */
[----:B------:R-:W-:Y:S01]  /*22580*/  ISETP.GE.AND P2, PT, R0, 0x1f9, PT ;  /* 0x000001f90000780c */ /* 0x000fe20003f46270 */
[----:B------:R-:W-:Y:S01]  /*22590*/  FMUL R4, R32, UR22 ;  /* 0x0000001620047c20 */ /* 0x000fe20008400000 */
[----:B------:R1:W-:Y:S01]  /*225a0*/  @!P5 STG.E.U8 desc[UR20][R2.64+0x1f0], R11 ;  /* 0x0001f00b0200d986 */ /* 0x0003e2000c101114 */
[C---:B------:R-:W-:Y:S02]  /*225b0*/  ISETP.LT.OR P4, PT, R28.reuse, 0x9, !P4 ;  /* 0x000000091c00780c */ /* 0x040fe40006781670 */
[C---:B------:R-:W-:Y:S01]  /*225c0*/  ISETP.LT.OR P5, PT, R28.reuse, 0x1, !P2 ;  /* 0x000000011c00780c */ /* 0x040fe200057a1670 */
[----:B------:R5:W-:Y:S01]  /*225d0*/  @!P6 STG.E.U8 desc[UR20][R2.64+0x1f1], R13 ;  /* 0x0001f10d0200e986 */ /* 0x000be2000c101114 */
[----:B------:R-:W-:-:S02]  /*225e0*/  ISETP.LT.OR P6, PT, R28, 0x1, !P1 ;  /* 0x000000011c00780c */ /* 0x000fc40004fc1670 */
[C---:B------:R-:W-:Y:S02]  /*225f0*/  ISETP.LT.OR P2, PT, R28.reuse, 0x9, !P2 ;  /* 0x000000091c00780c */ /* 0x040fe40005741670 */
[----:B------:R-:W-:Y:S02]  /*22600*/  ISETP.LT.OR P1, PT, R28, 0x9, !P1 ;  /* 0x000000091c00780c */ /* 0x000fe40004f21670 */
[----:B------:R-:W-:Y:S01]  /*22610*/  F2FP.SATFINITE.E4M3.F32.PACK_AB_MERGE_C R15, RZ, R4, RZ ;  /* 0x00000004ff0f723e */ /* 0x000fe200048070ff */
[----:B------:R-:W-:Y:S01]  /*22620*/  FMUL R0, R31, UR22 ;  /* 0x000000161f007c20 */ /* 0x000fe20008400000 */
[----:B------:R-:W-:-:S04]  /*22630*/  FMUL R5, R30, UR22 ;  /* 0x000000161e057c20 */ /* 0x000fc80008400000 */
[----:B0-----:R-:W-:Y:S02]  /*22640*/  F2FP.SATFINITE.E4M3.F32.PACK_AB_MERGE_C R9, RZ, R0, RZ ;  /* 0x00000000ff09723e */ /* 0x001fe400048070ff */
[----:B-1----:R-:W-:Y:S01]  /*22650*/  F2FP.SATFINITE.E4M3.F32.PACK_AB_MERGE_C R11, RZ, R5, RZ ;  /* 0x00000005ff0b723e */ /* 0x002fe200048070ff */
[----:B------:R0:W-:Y:S04]  /*22660*/  @!P0 STG.E.U8 desc[UR20][R24.64+0x1f0], R15 ;  /* 0x0001f00f18008986 */ /* 0x0001e8000c101114 */
[----:B------:R0:W-:Y:S04]  /*22670*/  @!P4 STG.E.U8 desc[UR20][R24.64+0x1f1], R9 ;  /* 0x0001f1091800c986 */ /* 0x0001e8000c101114 */
[----:B------:R0:W-:Y:S01]  /*22680*/  @!P6 STG.E.U8 desc[UR20][R2.64+0x1f9], R11 ;  /* 0x0001f90b0200e986 */ /* 0x0001e2000c101114 */
[----:B----4-:R-:W-:-:S05]  /*22690*/  FMUL R4, R29, UR22 ;  /* 0x000000161d047c20 */ /* 0x010fca0008400000 */
[----:B------:R-:W-:-:S05]  /*226a0*/  F2FP.SATFINITE.E4M3.F32.PACK_AB_MERGE_C R5, RZ, R4, RZ ;  /* 0x00000004ff05723e */ /* 0x000fca00048070ff */
[----:B------:R0:W-:Y:S01]  /*226b0*/  @!P5 STG.E.U8 desc[UR20][R2.64+0x1f8], R5 ;  /* 0x0001f8050200d986 */ /* 0x0001e2000c101114 */
[----:B---3--:R-:W-:-:S05]  /*226c0*/  FMUL R6, R27, UR22 ;  /* 0x000000161b067c20 */ /* 0x008fca0008400000 */
[----:B-----5:R-:W-:Y:S01]  /*226d0*/  F2FP.SATFINITE.E4M3.F32.PACK_AB_MERGE_C R13, RZ, R6, RZ ;  /* 0x00000006ff0d723e */ /* 0x020fe200048070ff */
[----:B--2---:R-:W-:-:S05]  /*226e0*/  FMUL R7, R26, UR22 ;  /* 0x000000161a077c20 */ /* 0x004fca0008400000 */
[----:B------:R-:W-:Y:S01]  /*226f0*/  F2FP.SATFINITE.E4M3.F32.PACK_AB_MERGE_C R7, RZ, R7, RZ ;  /* 0x00000007ff07723e */ /* 0x000fe200048070ff */
[----:B------:R0:W-:Y:S04]  /*22700*/  @!P2 STG.E.U8 desc[UR20][R24.64+0x1f8], R13 ;  /* 0x0001f80d1800a986 */ /* 0x0001e8000c101114 */
[----:B------:R0:W-:Y:S02]  /*22710*/  @!P1 STG.E.U8 desc[UR20][R24.64+0x1f9], R7 ;  /* 0x0001f90718009986 */ /* 0x0001e4000c101114 */
.L_x_552:
[----:B------:R-:W-:Y:S05]  /*22720*/  BSYNC B0 ;  /* 0x0000000000007941 */ /* 0x000fea0003800000 */
.L_x_38:
[----:B0-----:R-:W2:Y:S04]  /*22730*/  LDL.LU R3, [R1+0x460] ;  /* 0x0004600001037983 */ /* 0x001ea80000300800 */
[----:B------:R-:W2:Y:S01]  /*22740*/  LDL.LU R2, [R1+0x464] ;  /* 0x0004640001027983 */ /* 0x000ea20000300800 */
[----:B------:R-:W-:Y:S01]  /*22750*/  ULDC UR6, c[0x0][0xc] ;  /* 0x0000030000067ab9 */ /* 0x000fe20000000800 */
[----:B------:R-:W-:Y:S01]  /*22760*/  ULDC UR7, c[0x0][0x10] ;  /* 0x0000040000077ab9 */ /* 0x000fe20000000800 */
[----:B-1-34-:R-:W2:Y:S01]  /*22770*/  LDC R5, c[0x0][0x14] ;  /* 0x00000500ff057b82 */ /* 0x01aea20000000800 */
[----:B------:R-:W-:Y:S01]  /*22780*/  UIMAD.WIDE.U32 UR6, UR6, UR7, URZ ;  /* 0x00000007060672a5 */ /* 0x000fe2000f8e003f */
[----:B-----5:R-:W-:Y:S01]  /*22790*/  PRMT R0, RZ, 0x7610, R0 ;  /* 0x00007610ff007816 */ /* 0x020fe20000000000 */
[----:B------:R-:W-:-:S04]  /*227a0*/  UMOV UR10, 0xffffffff ;  /* 0xffffffff000a7882 */ /* 0x000fc80000000000 */
[----:B--2---:R-:W-:-:S04]  /*227b0*/  IMAD.WIDE.U32 R2, R5, UR6, R2 ;  /* 0x0000000605027c25 */ /* 0x004fc8000f8e0002 */
[----:B------:R-:W-:Y:S01]  /*227c0*/  IMAD R5, R5, UR7, RZ ;  /* 0x0000000705057c24 */ /* 0x000fe2000f8e02ff */
[----:B------:R-:W-:Y:S01]  /*227d0*/  ULDC.64 UR6, c[0x0][0x650] ;  /* 0x0001940000067ab9 */ /* 0x000fe20000000a00 */
[----:B------:R-:W-:Y:S01]  /*227e0*/  IMAD.MOV.U32 R11, RZ, RZ, R2 ;  /* 0x000000ffff0b7224 */ /* 0x000fe200078e0002 */
[----:B------:R-:W-:Y:S01]  /*227f0*/  ISETP.GE.U32.AND P0, PT, R2, UR6, PT ;  /* 0x0000000602007c0c */ /* 0x000fe2000bf06070 */
[----:B------:R-:W-:Y:S02]  /*22800*/  IMAD.IADD R13, R3, 0x1, R5 ;  /* 0x00000001030d7824 */ /* 0x000fe400078e0205 */
[----:B------:R-:W-:-:S03]  /*22810*/  IMAD.MOV.U32 R2, RZ, RZ, -0x1 ;  /* 0xffffffffff027424 */ /* 0x000fc600078e00ff */
[----:B------:R0:W-:Y:S01]  /*22820*/  STL [R1+0x460], R13 ;  /* 0x0004600d01007387 */ /* 0x0001e20000100800 */
[----:B------:R-:W-:-:S03]  /*22830*/  ISETP.GE.U32.AND.EX P0, PT, R13, UR7, PT, P0 ;  /* 0x000000070d007c0c */ /* 0x000fc6000bf06100 */
[----:B------:R0:W-:Y:S04]  /*22840*/  STL [R1+0x464], R11 ;  /* 0x0004640b01007387 */ /* 0x0001e80000100800 */
[----:B------:R0:W-:Y:S06]  /*22850*/  STL [R1+0x468], R2 ;  /* 0x0004680201007387 */ /* 0x0001ec0000100800 */
[----:B------:R-:W-:Y:S05]  /*22860*/  @P0 BRA `(.L_x_553) ;  /* 0x0000000400740947 */ /* 0x000fea0003800000 */
[----:B------:R-:W1:Y:S01]  /*22870*/  S2R R8, SR_CTAID.X ;  /* 0x0000000000087919 */ /* 0x000e620000002500 */
[----:B------:R-:W-:Y:S01]  /*22880*/  ULDC.64 UR16, c[0x0][0x628] ;  /* 0x00018a0000107ab9 */ /* 0x000fe20000000a00 */
[----:B------:R-:W2:Y:S01]  /*22890*/  LDC R9, c[0x0][0x144] ;  /* 0x00005100ff097b82 */ /* 0x000ea20000000800 */
[----:B------:R-:W-:Y:S01]  /*228a0*/  ULDC UR6, c[0x0][0x150] ;  /* 0x0000540000067ab9 */ /* 0x000fe20000000800 */
[----:B------:R-:W3:Y:S01]  /*228b0*/  S2R R12, SR_CTAID.Y ;  /* 0x00000000000c7919 */ /* 0x000ee20000002600 */
[----:B------:R-:W-:Y:S01]  /*228c0*/  ISETP.NE.U32.AND P0, PT, RZ, UR16, PT ;  /* 0x00000010ff007c0c */ /* 0x000fe2000bf05070 */
[----:B------:R-:W-:Y:S01]  /*228d0*/  ULDC UR18, c[0x0][0x630] ;  /* 0x00018c0000127ab9 */ /* 0x000fe20000000800 */
[----:B------:R-:W-:Y:S02]  /*228e0*/  R2UR UR14, R11 ;  /* 0x000000000b0e72ca */ /* 0x000fe400000e0000 */
[----:B------:R-:W-:Y:S01]  /*228f0*/  ISETP.NE.AND.EX P0, PT, RZ, UR17, PT, P0 ;  /* 0x00000011ff007c0c */ /* 0x000fe2000bf05300 */
[----:B------:R-:W4:Y:S01]  /*22900*/  LDC.64 R6, c[0x0][0x620] ;  /* 0x00018800ff067b82 */ /* 0x000f220000000a00 */
[----:B------:R-:W-:-:S02]  /*22910*/  R2UR UR15, R13 ;  /* 0x000000000d0f72ca */ /* 0x000fc400000e0000 */
[----:B-1----:R-:W-:-:S05]  /*22920*/  I2FP.F32.U32 R0, R8 ;  /* 0x0000000800007245 */ /* 0x002fca0000201000 */
[----:B------:R-:W-:-:S06]  /*22930*/  FMUL R0, R0, UR6 ;  /* 0x0000000600007c20 */ /* 0x000fcc0008400000 */
[----:B------:R-:W1:Y:S01]  /*22940*/  F2I.U32.TRUNC.NTZ R0, R0 ;  /* 0x0000000000007305 */ /* 0x000e62000020f000 */
[----:B---3--:R-:W-:Y:S05]  /*22950*/  @!P0 BRA `(.L_x_554) ;  /* 0x0000000000308947 */ /* 0x008fea0003800000 */
        /* <DEDUP_REMOVED lines=12> */
.L_x_554:
[----:B------:R-:W-:Y:S01]  /*22a20*/  USHF.R.U64 UR10, UR14, UR18, UR15 ;  /* 0x000000120e0a7299 */ /* 0x000fe2000800120f */
[----:B------:R-:W3:Y:S01]  /*22a30*/  LDC.64 R22, c[0x0][0x640] ;  /* 0x00019000ff167b82 */ /* 0x000ee20000000a00 */
[----:B------:R-:W-:Y:S01]  /*22a40*/  USHF.R.U32.HI UR6, URZ, UR18, UR15 ;  /* 0x000000123f067299 */ /* 0x000fe2000801160f */
[----:B-1----:R-:W-:Y:S02]  /*22a50*/  IMAD.MOV R10, RZ, RZ, -R0 ;  /* 0x000000ffff0a7224 */ /* 0x002fe400078e0a00 */
[----:B0-----:R-:W-:Y:S01]  /*22a60*/  IMAD.MOV.U32 R2, RZ, RZ, R11 ;  /* 0x000000ffff027224 */ /* 0x001fe200078e000b */
[----:B------:R-:W-:Y:S01]  /*22a70*/  IADD3 R5, P0, RZ, -UR10, RZ ;  /* 0x8000000aff057c10 */ /* 0x000fe2000ff1e0ff */
[----:B--2---:R-:W-:Y:S02]  /*22a80*/  IMAD R18, R9, R10, R8 ;  /* 0x0000000a09127224 */ /* 0x004fe400078e0208 */
[----:B------:R-:W0:Y:S02]  /*22a90*/  LDC R4, c[0x0][0x618] ;  /* 0x00018600ff047b82 */ /* 0x000e240000000800 */
[----:B------:R-:W-:Y:S01]  /*22aa0*/  IMAD.X R3, RZ, RZ, ~UR6, P0 ;  /* 0x80000006ff037e24 */ /* 0x000fe200080e06ff */
[----:B------:R-:W-:-:S03]  /*22ab0*/  ULDC UR6, c[0x0][0x154] ;  /* 0x0000550000067ab9 */ /* 0x000fc60000000800 */
[-C--:B----4-:R-:W-:Y:S02]  /*22ac0*/  IMAD R0, R3, R6.reuse, RZ ;  /* 0x0000000603007224 */ /* 0x090fe400078e02ff */
[----:B------:R-:W1:Y:S01]  /*22ad0*/  LDC R14, c[0x0][0x608] ;  /* 0x00018200ff0e7b82 */ /* 0x000e620000000800 */
[----:B------:R-:W-:Y:S02]  /*22ae0*/  IMAD.MOV.U32 R3, RZ, RZ, R13 ;  /* 0x000000ffff037224 */ /* 0x000fe400078e000d */
[----:B------:R-:W-:-:S05]  /*22af0*/  IMAD.WIDE.U32 R2, R5, R6, R2 ;  /* 0x0000000605027225 */ /* 0x000fca00078e0002 */
[----:B------:R-:W2:Y:S01]  /*22b00*/  LDC R20, c[0x0][0x658] ;  /* 0x00019600ff147b82 */ /* 0x000ea20000000800 */
[----:B------:R-:W-:Y:S01]  /*22b10*/  IMAD R5, R5, R7, R0 ;  /* 0x0000000705057224 */ /* 0x000fe200078e0200 */
[----:B------:R-:W-:Y:S01]  /*22b20*/  I2FP.F32.U32 R0, R12 ;  /* 0x0000000c00007245 */ /* 0x000fe20000201000 */
[----:B------:R-:W-:Y:S01]  /*22b30*/  IMAD.MOV.U32 R7, RZ, RZ, 0x1 ;  /* 0x00000001ff077424 */ /* 0x000fe200078e00ff */
[----:B---3--:R-:W-:Y:S01]  /*22b40*/  ISETP.NE.U32.AND P0, PT, R22, RZ, PT ;  /* 0x000000ff1600720c */ /* 0x008fe20003f05070 */
[----:B------:R-:W-:Y:S02]  /*22b50*/  IMAD.IADD R3, R3, 0x1, R5 ;  /* 0x0000000103037824 */ /* 0x000fe400078e0205 */
[----:B------:R-:W-:Y:S01]  /*22b60*/  FMUL R0, R0, UR6 ;  /* 0x0000000600007c20 */ /* 0x000fe20008400000 */
[----:B------:R-:W3:Y:S01]  /*22b70*/  LDC R15, c[0x0][0x148] ;  /* 0x00005200ff0f7b82 */ /* 0x000ee20000000800 */
[----:B------:R-:W-:Y:S01]  /*22b80*/  ISETP.NE.AND.EX P0, PT, R23, RZ, PT, P0 ;  /* 0x000000ff1700720c */ /* 0x000fe20003f05300 */
[----:B------:R-:W-:Y:S01]  /*22b90*/  IMAD.MOV.U32 R5, RZ, RZ, -0x1 ;  /* 0xffffffffff057424 */ /* 0x000fe200078e00ff */
[-CC-:B0-----:R-:W-:Y:S01]  /*22ba0*/  SHF.R.U64 R10, R2, R4.reuse, R3.reuse ;  /* 0x00000004020a7219 */ /* 0x181fe20000001203 */
[----:B------:R0:W4:Y:S01]  /*22bb0*/  F2I.U32.TRUNC.NTZ R13, R0 ;  /* 0x00000000000d7305 */ /* 0x000122000020f000 */
[----:B------:R-:W-:-:S03]  /*22bc0*/  SHF.R.U32.HI R3, RZ, R4, R3 ;  /* 0x00000004ff037219 */ /* 0x000fc60000011603 */
[----:B------:R-:W0:Y:S01]  /*22bd0*/  LDC R16, c[0x0][0x600] ;  /* 0x00018000ff107b82 */ /* 0x000e220000000800 */
[-CC-:B-1----:R-:W-:Y:S02]  /*22be0*/  SHF.R.U64 R8, R10, R14.reuse, R3.reuse ;  /* 0x0000000e0a087219 */ /* 0x182fe40000001203 */
[----:B------:R-:W-:-:S05]  /*22bf0*/  SHF.R.U32.HI R3, RZ, R14, R3 ;  /* 0x0000000eff037219 */ /* 0x000fca0000011603 */
[----:B------:R-:W1:Y:S01]  /*22c00*/  LDC R17, c[0x0][0x648] ;  /* 0x00019200ff117b82 */ /* 0x000e620000000800 */
[-CC-:B--2---:R-:W-:Y:S02]  /*22c10*/  SHF.R.U64 R11, R8, R20.reuse, R3.reuse ;  /* 0x00000014080b7219 */ /* 0x184fe40000001203 */
[-C--:B------:R-:W-:Y:S02]  /*22c20*/  SHF.L.U32 R5, R5, R20.reuse, RZ ;  /* 0x0000001405057219 */ /* 0x080fe400000006ff */
[-C--:B------:R-:W-:Y:S01]  /*22c30*/  SHF.R.U32.HI R3, RZ, R20.reuse, R3 ;  /* 0x00000014ff037219 */ /* 0x080fe20000011603 */
[----:B------:R-:W-:Y:S01]  /*22c40*/  IMAD.MOV.U32 R2, RZ, RZ, R11 ;  /* 0x000000ffff027224 */ /* 0x000fe200078e000b */
[----:B------:R-:W-:Y:S01]  /*22c50*/  SHF.L.U32 R20, R7, R20, RZ ;  /* 0x0000001407147219 */ /* 0x000fe200000006ff */
[----:B------:R-:W2:Y:S01]  /*22c60*/  LDC R19, c[0x0][0x638] ;  /* 0x00018e00ff137b82 */ /* 0x000ea20000000800 */
[----:B------:R-:W-:-:S07]  /*22c70*/  LOP3.LUT R35, RZ, R5, RZ, 0x33, !PT ;  /* 0x00000005ff237212 */ /* 0x000fce00078e33ff */
[----:B------:R-:W0:Y:S01]  /*22c80*/  LDC R21, c[0x0][0x610] ;  /* 0x00018400ff157b82 */ /* 0x000e220000000800 */
[----:B----4-:R-:W-:Y:S05]  /*22c90*/  @!P0 BRA `(.L_x_555) ;  /* 0x0000000000288947 */ /* 0x010fea0003800000 */
[----:B0-----:R-:W0:Y:S02]  /*22ca0*/  LDC R0, c[0x0][0x64c] ;  /* 0x00019300ff007b82 */ /* 0x001e240000000800 */
[----:B0-----:R-:W-:-:S05]  /*22cb0*/  IADD3 R7, P0, R11, R0, RZ ;  /* 0x000000000b077210 */ /* 0x001fca0007f1e0ff */
        /* <DEDUP_REMOVED lines=8> */
.L_x_555:
[----:B01----:R-:W-:Y:S01]  /*22d40*/  SHF.R.U64 R0, R2, R17, R3 ;  /* 0x0000001102007219 */ /* 0x003fe20000001203 */
[----:B------:R-:W-:Y:S01]  /*22d50*/  VIADD R3, R16, 0xffffffff ;  /* 0xffffffff10037836 */ /* 0x000fe20000000000 */
[----:B------:R-:W-:Y:S01]  /*22d60*/  LOP3.LUT R35, R8, R35, RZ, 0xc0, !PT ;  /* 0x0000002308237212 */ /* 0x000fe200078ec0ff */
[----:B------:R-:W-:Y:S02]  /*22d70*/  IMAD.MOV R13, RZ, RZ, -R13 ;  /* 0x000000ffff0d7224 */ /* 0x000fe400078e0a0d */
[----:B------:R-:W-:Y:S01]  /*22d80*/  IMAD.MOV R2, RZ, RZ, -R0 ;  /* 0x000000ffff027224 */ /* 0x000fe200078e0a00 */
[----:B------:R-:W-:Y:S01]  /*22d90*/  LOP3.LUT R3, R10, R3, RZ, 0xc0, !PT ;  /* 0x000000030a037212 */ /* 0x000fe200078ec0ff */
[----:B------:R-:W-:Y:S02]  /*22da0*/  IMAD R35, R20, R0, R35 ;  /* 0x0000000014237224 */ /* 0x000fe400078e0223 */
[----:B---3--:R-:W-:Y:S02]  /*22db0*/  @P3 IMAD R18, R15, R13, R12 ;  /* 0x0000000d0f123224 */ /* 0x008fe400078e020c */
[----:B--2---:R-:W-:-:S02]  /*22dc0*/  IMAD R0, R2, R19, R11 ;  /* 0x0000001302007224 */ /* 0x004fc400078e020b */
[----:B------:R-:W-:Y:S02]  /*22dd0*/  IMAD R35, R35, R21, R18 ;  /* 0x0000001523237224 */ /* 0x000fe400078e0212 */
[----:B------:R-:W-:Y:S02]  /*22de0*/  IMAD R2, R0, R16, R3 ;  /* 0x0000001000027224 */ /* 0x000fe400078e0203 */
[----:B------:R-:W-:-:S03]  /*22df0*/  IMAD.MOV.U32 R4, RZ, RZ, 0x1 ;  /* 0x00000001ff047424 */ /* 0x000fc600078e00ff */
[----:B------:R-:W-:Y:S02]  /*22e00*/  SEL R3, R2, R35, !P3 ;  /* 0x0000002302037207 */ /* 0x000fe40005800000 */
[----:B------:R-:W-:Y:S02]  /*22e10*/  PRMT R0, R4, 0x7610, R0 ;  /* 0x0000761004007816 */ /* 0x000fe40000000000 */
[----:B------:R-:W-:Y:S01]  /*22e20*/  SEL R35, R35, R2, !P3 ;  /* 0x0000000223237207 */ /* 0x000fe20005800000 */
[----:B------:R1:W-:Y:S06]  /*22e30*/  STL [R1+0x468], R3 ;  /* 0x0004680301007387 */ /* 0x0003ec0000100800 */
.L_x_553:
[----:B------:R2:W-:Y:S01]  /*22e40*/  STL [R1+0x46c], R35 ;  /* 0x00046c2301007387 */ /* 0x0005e20000100800 */
[----:B------:R-:W-:-:S13]  /*22e50*/  LOP3.LUT P0, RZ, R0, 0xff, RZ, 0xc0, !PT ;  /* 0x000000ff00ff7812 */ /* 0x000fda000780c0ff */
[----:B--2---:R-:W-:Y:S05]  /*22e60*/  @P0 BRA `(.L_x_556) ;  /* 0xfffffde400680947 */ /* 0x004fea000383ffff */
[----:B------:R-:W-:Y:S05]  /*22e70*/  EXIT ;  /* 0x000000000000794d */ /* 0x000fea0003800000 */
.L_x_8:
[----:B------:R-:W2:Y:S01]  /*22e80*/  LDL R20, [R1+0x464] ;  /* 0x0004640001147983 */ /* 0x000ea20000100800 */
[----:B------:R-:W-:-:S03]  /*22e90*/  ULDC.64 UR4, c[0x0][0x650] ;  /* 0x0001940000047ab9 */ /* 0x000fc60000000a00 */
[----:B------:R-:W3:Y:S01]  /*22ea0*/  LDL R163, [R1+0x460] ;  /* 0x0004600001a37983 */ /* 0x000ee20000100800 */
[----:B------:R-:W-:Y:S01]  /*22eb0*/  PRMT R0, RZ, 0x7610, R0 ;  /* 0x00007610ff007816 */ /* 0x000fe20000000000 */
[----:B------:R-:W-:Y:S02]  /*22ec0*/  IMAD.MOV.U32 R4, RZ, RZ, -0x1 ;  /* 0xffffffffff047424 */ /* 0x000fe400078e00ff */
[----:B------:R-:W-:Y:S02]  /*22ed0*/  IMAD.MOV.U32 R5, RZ, RZ, -0x1 ;  /* 0xffffffffff057424 */ /* 0x000fe400078e00ff */
[----:B------:R-:W-:Y:S01]  /*22ee0*/  IMAD.MOV.U32 R11, RZ, RZ, -0x1 ;  /* 0xffffffffff0b7424 */ /* 0x000fe200078e00ff */
[----:B--2---:R-:W-:-:S04]  /*22ef0*/  ISETP.GE.U32.AND P0, PT, R20, UR4, PT ;  /* 0x0000000414007c0c */ /* 0x004fc8000bf06070 */
[----:B---3--:R-:W-:-:S13]  /*22f00*/  ISETP.GE.U32.AND.EX P0, PT, R163, UR5, PT, P0 ;  /* 0x00000005a3007c0c */ /* 0x008fda000bf06100 */
[----:B------:R-:W-:Y:S05]  /*22f10*/  @P0 BRA `(.L_x_557) ;  /* 0x0000000400300947 */ /* 0x000fea0003800000 */
[----:B------:R-:W1:Y:S01]  /*22f20*/  LDC.64 R10, c[0x0][0x628] ;  /* 0x00018a00ff0a7b82 */ /* 0x000e620000000a00 */
[----:B0-----:R-:W-:Y:S02]  /*22f30*/  IMAD.MOV.U32 R8, RZ, RZ, R20 ;  /* 0x000000ffff087224 */ /* 0x001fe400078e0014 */
[----:B------:R-:W-:-:S05]  /*22f40*/  IMAD.MOV.U32 R9, RZ, RZ, R163 ;  /* 0x000000ffff097224 */ /* 0x000fca00078e00a3 */
[----:B------:R-:W0:Y:S08]  /*22f50*/  LDC R16, c[0x0][0x630] ;  /* 0x00018c00ff107b82 */ /* 0x000e300000000800 */
[----:B------:R-:W2:Y:S01]  /*22f60*/  LDC.64 R18, c[0x0][0x620] ;  /* 0x00018800ff127b82 */ /* 0x000ea20000000a00 */
[----:B-1----:R-:W-:-:S04]  /*22f70*/  ISETP.NE.U32.AND P0, PT, R10, RZ, PT ;  /* 0x000000ff0a00720c */ /* 0x002fc80003f05070 */
[----:B------:R-:W-:-:S13]  /*22f80*/  ISETP.NE.AND.EX P0, PT, R11, RZ, PT, P0 ;  /* 0x000000ff0b00720c */ /* 0x000fda0003f05300 */
[----:B0-2---:R-:W-:Y:S05]  /*22f90*/  @!P0 BRA `(.L_x_558) ;  /* 0x0000000000288947 */ /* 0x005fea0003800000 */
[----:B------:R-:W0:Y:S02]  /*22fa0*/  LDC R0, c[0x0][0x634] ;  /* 0x00018d00ff007b82 */ /* 0x000e240000000800 */
        /* <DEDUP_REMOVED lines=9> */
.L_x_558:
[----:B------:R-:W0:Y:S01]  /*23040*/  LDC.64 R22, c[0x0][0x640] ;  /* 0x00019000ff167b82 */ /* 0x000e220000000a00 */
[-CC-:B------:R-:W-:Y:S01]  /*23050*/  SHF.R.U64 R14, R8, R16.reuse, R9.reuse ;  /* 0x00000010080e7219 */ /* 0x180fe20000001209 */
[----:B------:R-:W-:Y:S01]  /*23060*/  IMAD.MOV.U32 R4, RZ, RZ, R20 ;  /* 0x000000ffff047224 */ /* 0x000fe200078e0014 */
[----:B------:R-:W-:Y:S02]  /*23070*/  SHF.R.U32.HI R0, RZ, R16, R9 ;  /* 0x00000010ff007219 */ /* 0x000fe40000011609 */
[----:B------:R-:W-:-:S03]  /*23080*/  IADD3 R7, P0, RZ, -R14, RZ ;  /* 0x8000000eff077210 */ /* 0x000fc60007f1e0ff */
[----:B------:R-:W1:Y:S02]  /*23090*/  LDC R6, c[0x0][0x618] ;  /* 0x00018600ff067b82 */ /* 0x000e640000000800 */
[----:B------:R-:W-:-:S04]  /*230a0*/  IMAD.X R5, RZ, RZ, ~R0, P0 ;  /* 0x000000ffff057224 */ /* 0x000fc800000e0e00 */
[-C--:B------:R-:W-:Y:S02]  /*230b0*/  IMAD R0, R5, R18.reuse, RZ ;  /* 0x0000001205007224 */ /* 0x080fe400078e02ff */
[----:B------:R-:W2:Y:S01]  /*230c0*/  LDC R8, c[0x0][0x608] ;  /* 0x00018200ff087b82 */ /* 0x000ea20000000800 */
[----:B------:R-:W-:Y:S02]  /*230d0*/  IMAD.MOV.U32 R5, RZ, RZ, R163 ;  /* 0x000000ffff057224 */ /* 0x000fe400078e00a3 */
[----:B------:R-:W-:-:S05]  /*230e0*/  IMAD.WIDE.U32 R4, R7, R18, R4 ;  /* 0x0000001207047225 */ /* 0x000fca00078e0004 */
[----:B------:R-:W3:Y:S01]  /*230f0*/  LDC R21, c[0x0][0x658] ;  /* 0x00019600ff157b82 */ /* 0x000ee20000000800 */
[----:B------:R-:W-:Y:S01]  /*23100*/  IMAD R7, R7, R19, R0 ;  /* 0x0000001307077224 */ /* 0x000fe200078e0200 */
[----:B0-----:R-:W-:-:S03]  /*23110*/  ISETP.NE.U32.AND P0, PT, R22, RZ, PT ;  /* 0x000000ff1600720c */ /* 0x001fc60003f05070 */
[----:B------:R-:W-:Y:S01]  /*23120*/  IMAD.IADD R5, R5, 0x1, R7 ;  /* 0x0000000105057824 */ /* 0x000fe200078e0207 */
[----:B------:R-:W-:Y:S02]  /*23130*/  ISETP.NE.AND.EX P0, PT, R23, RZ, PT, P0 ;  /* 0x000000ff1700720c */ /* 0x000fe40003f05300 */
[----:B------:R-:W0:Y:S02]  /*23140*/  LDC R18, c[0x0][0x600] ;  /* 0x00018000ff127b82 */ /* 0x000e240000000800 */
[-CC-:B-1----:R-:W-:Y:S01]  /*23150*/  SHF.R.U64 R10, R4, R6.reuse, R5.reuse ;  /* 0x00000006040a7219 */ /* 0x182fe20000001205 */
[----:B------:R-:W-:Y:S01]  /*23160*/  IMAD.MOV.U32 R4, RZ, RZ, -0x1 ;  /* 0xffffffffff047424 */ /* 0x000fe200078e00ff */
[----:B------:R-:W-:-:S04]  /*23170*/  SHF.R.U32.HI R5, RZ, R6, R5 ;  /* 0x00000006ff057219 */ /* 0x000fc80000011605 */
[----:B------:R-:W1:Y:S01]  /*23180*/  LDC R19, c[0x0][0x648] ;  /* 0x00019200ff137b82 */ /* 0x000e620000000800 */
[-CC-:B--2---:R-:W-:Y:S02]  /*23190*/  SHF.R.U64 R17, R10, R8.reuse, R5.reuse ;  /* 0x000000080a117219 */ /* 0x184fe40000001205 */
[----:B------:R-:W-:-:S05]  /*231a0*/  SHF.R.U32.HI R0, RZ, R8, R5 ;  /* 0x00000008ff007219 */ /* 0x000fca0000011605 */
[----:B------:R-:W2:Y:S01]  /*231b0*/  LDC R20, c[0x0][0x638] ;  /* 0x00018e00ff147b82 */ /* 0x000ea20000000800 */
[-C--:B---3--:R-:W-:Y:S02]  /*231c0*/  SHF.L.U32 R4, R4, R21.reuse, RZ ;  /* 0x0000001504047219 */ /* 0x088fe400000006ff */
[-CC-:B------:R-:W-:Y:S02]  /*231d0*/  SHF.R.U64 R16, R17, R21.reuse, R0.reuse ;  /* 0x0000001511107219 */ /* 0x180fe40000001200 */
[----:B------:R-:W-:Y:S01]  /*231e0*/  SHF.R.U32.HI R5, RZ, R21, R0 ;  /* 0x00000015ff057219 */ /* 0x000fe20000011600 */
[----:B------:R-:W-:Y:S01]  /*231f0*/  IMAD.MOV.U32 R0, RZ, RZ, 0x1 ;  /* 0x00000001ff007424 */ /* 0x000fe200078e00ff */
[----:B------:R-:W-:Y:S01]  /*23200*/  LOP3.LUT R24, RZ, R4, RZ, 0x33, !PT ;  /* 0x00000004ff187212 */ /* 0x000fe200078e33ff */
[----:B------:R-:W3:Y:S01]  /*23210*/  LDC R25, c[0x0][0x610] ;  /* 0x00018400ff197b82 */ /* 0x000ee20000000800 */
[----:B------:R-:W-:Y:S01]  /*23220*/  IMAD.MOV.U32 R4, RZ, RZ, R16 ;  /* 0x000000ffff047224 */ /* 0x000fe200078e0010 */
[----:B------:R-:W-:Y:S06]  /*23230*/  @!P0 BRA `(.L_x_559) ;  /* 0x0000000000288947 */ /* 0x000fec0003800000 */
        /* <DEDUP_REMOVED lines=10> */
.L_x_559:
[----:B-1----:R-:W-:Y:S01]  /*232e0*/  SHF.R.U64 R3, R4, R19, R5 ;  /* 0x0000001304037219 */ /* 0x002fe20000001205 */
[----:B0-----:R-:W-:Y:S01]  /*232f0*/  VIADD R7, R18, 0xffffffff ;  /* 0xffffffff12077836 */ /* 0x001fe20000000000 */
[----:B------:R-:W-:Y:S01]  /*23300*/  SHF.L.U32 R4, R0, R21, RZ ;  /* 0x0000001500047219 */ /* 0x000fe200000006ff */
[----:B------:R-:W-:Y:S01]  /*23310*/  @P3 IMAD R13, R15, R12, R2 ;  /* 0x0000000c0f0d3224 */ /* 0x000fe200078e0202 */
[----:B------:R-:W-:Y:S01]  /*23320*/  LOP3.LUT R0, R17, R24, RZ, 0xc0, !PT ;  /* 0x0000001811007212 */ /* 0x000fe200078ec0ff */
[----:B------:R-:W-:Y:S02]  /*23330*/  IMAD.MOV R5, RZ, RZ, -R3 ;  /* 0x000000ffff057224 */ /* 0x000fe400078e0a03 */
[----:B------:R-:W-:Y:S02]  /*23340*/  IMAD.MOV.U32 R2, RZ, RZ, 0x1 ;  /* 0x00000001ff027424 */ /* 0x000fe400078e00ff */
[----:B------:R-:W-:Y:S01]  /*23350*/  IMAD R4, R4, R3, R0 ;  /* 0x0000000304047224 */ /* 0x000fe200078e0200 */
[----:B------:R-:W-:Y:S01]  /*23360*/  LOP3.LUT R3, R10, R7, RZ, 0xc0, !PT ;  /* 0x000000070a037212 */ /* 0x000fe200078ec0ff */
[----:B--2---:R-:W-:-:S02]  /*23370*/  IMAD R0, R5, R20, R16 ;  /* 0x0000001405007224 */ /* 0x004fc400078e0210 */
[----:B---3--:R-:W-:Y:S02]  /*23380*/  IMAD R4, R4, R25, R13 ;  /* 0x0000001904047224 */ /* 0x008fe400078e020d */
[----:B------:R-:W-:Y:S01]  /*23390*/  IMAD R3, R0, R18, R3 ;  /* 0x0000001200037224 */ /* 0x000fe200078e0203 */
[----:B------:R-:W-:Y:S01]  /*233a0*/  PRMT R0, R2, 0x7610, R0 ;  /* 0x0000761002007816 */ /* 0x000fe20000000000 */
[----:B------:R-:W-:-:S03]  /*233b0*/  IMAD.MOV.U32 R11, RZ, RZ, R14 ;  /* 0x000000ffff0b7224 */ /* 0x000fc600078e000e */
[----:B------:R-:W-:Y:S02]  /*233c0*/  SEL R5, R3, R4, !P3 ;  /* 0x0000000403057207 */ /* 0x000fe40005800000 */
[----:B------:R-:W-:-:S07]  /*233d0*/  SEL R4, R4, R3, !P3 ;  /* 0x0000000304047207 */ /* 0x000fce0005800000 */
.L_x_557:
[----:B------:R-:W-:-:S08]  /*233e0*/  NOP ;  /* 0x0000000000007918 */ /* 0x000fd00000000000 */
[----:B0-----:R-:W0:-:S00]  /*233f0*/  USETMAXREG.DEALLOC.CTAPOOL 0x18 ;  /* 0x00000018000079c8 */ /* 0x001e0000080e0500 */
[----:B------:R-:W-:-:S13]  /*23400*/  ISETP.NE.AND P0, PT, RZ, UR8, PT ;  /* 0x00000008ff007c0c */ /* 0x000fda000bf05270 */
[----:B------:R-:W-:Y:S05]  /*23410*/  @P0 EXIT ;  /* 0x000000000000094d */ /* 0x000fea0003800000 */
[----:B0-----:R-:W-:Y:S01]  /*23420*/  LOP3.LUT P0, RZ, R0, 0xff, RZ, 0xc0, !PT ;  /* 0x000000ff00ff7812 */ /* 0x001fe2000780c0ff */
[----:B------:R-:W-:Y:S02]  /*23430*/  IMAD.MOV.U32 R6, RZ, RZ, 0x1 ;  /* 0x00000001ff067424 */ /* 0x000fe400078e00ff */
[----:B------:R-:W-:-:S10]  /*23440*/  IMAD.MOV.U32 R7, RZ, RZ, RZ ;  /* 0x000000ffff077224 */ /* 0x000fd400078e00ff */
[----:B------:R-:W-:Y:S05]  /*23450*/  @!P0 BRA `(.L_x_560) ;  /* 0x0000000c00588947 */ /* 0x000fea0003800000 */
[----:B------:R-:W0:Y:S01]  /*23460*/  LDC R0, c[0x0][0x28c] ;  /* 0x0000a300ff007b82 */ /* 0x000e220000000800 */
[----:B------:R-:W1:Y:S01]  /*23470*/  S2R R10, SR_CgaCtaId ;  /* 0x00000000000a7919 */ /* 0x000e620000008800 */
[----:B------:R-:W-:Y:S01]  /*23480*/  ULDC UR5, c[0x0][0x658] ;  /* 0x0001960000057ab9 */ /* 0x000fe20000000800 */
[----:B------:R-:W-:Y:S01]  /*23490*/  UMOV UR7, 0xffffffff ;  /* 0xffffffff00077882 */ /* 0x000fe20000000000 */
[----:B------:R-:W-:Y:S01]  /*234a0*/  ULDC UR6, c[0x0][0xc] ;  /* 0x0000030000067ab9 */ /* 0x000fe20000000800 */
[----:B------:R-:W-:Y:S01]  /*234b0*/  USHF.L.U32 UR9, UR7, UR5, URZ ;  /* 0x0000000507097299 */ /* 0x000fe2000800063f */
[----:B------:R-:W-:Y:S01]  /*234c0*/  BSSY B0, `(.L_x_560) ;  /* 0x00000cf000007945 */ /* 0x000fe20003800000 */
[----:B------:R-:W-:Y:S01]  /*234d0*/  UMOV UR8, 0x1 ;  /* 0x0000000100087882 */ /* 0x000fe20000000000 */
[----:B------:R-:W-:Y:S01]  /*234e0*/  ULDC UR7, c[0x0][0x10] ;  /* 0x0000040000077ab9 */ /* 0x000fe20000000800 */
[----:B------:R-:W-:Y:S01]  /*234f0*/  USHF.L.U32 UR5, UR8, UR5, URZ ;  /* 0x0000000508057299 */ /* 0x000fe2000800063f */
[----:B------:R-:W-:Y:S01]  /*23500*/  IMAD.MOV.U32 R9, RZ, RZ, 0x1 ;  /* 0x00000001ff097424 */ /* 0x000fe200078e00ff */
[----:B------:R-:W-:Y:S01]  /*23510*/  UIMAD.WIDE.U32 UR6, UR6, UR7, URZ ;  /* 0x00000007060672a5 */ /* 0x000fe2000f8e003f */
[----:B------:R-:W-:Y:S01]  /*23520*/  IMAD.MOV.U32 R6, RZ, RZ, 0x1 ;  /* 0x00000001ff067424 */ /* 0x000fe200078e00ff */
[----:B------:R-:W-:Y:S01]  /*23530*/  ULDC UR8, c[0x0][0x14] ;  /* 0x0000050000087ab9 */ /* 0x000fe20000000800 */
[----:B------:R-:W-:Y:S01]  /*23540*/  IMAD.MOV.U32 R7, RZ, RZ, RZ ;  /* 0x000000ffff077224 */ /* 0x000fe200078e00ff */
[----:B------:R-:W-:-:S02]  /*23550*/  UIMAD.WIDE.U32 UR22, UR6, UR8, URZ ;  /* 0x00000008061672a5 */ /* 0x000fc4000f8e003f */
[----:B------:R-:W-:Y:S01]  /*23560*/  UIMAD UR16, UR7, UR8, URZ ;  /* 0x00000008071072a4 */ /* 0x000fe2000f8e023f */
[----:B------:R-:W-:Y:S01]  /*23570*/  ULDC UR4, c[0x0][0x600] ;  /* 0x0001800000047ab9 */ /* 0x000fe20000000800 */
[----:B------:R-:W-:Y:S02]  /*23580*/  ULOP3.LUT UR21, UR13, 0x2, URZ, 0xfc, !UPT ;  /* 0x000000020d157892 */ /* 0x000fe4000f8efc3f */
[----:B------:R-:W-:Y:S01]  /*23590*/  UIADD3 UR4, UR4, -0x1, URZ ;  /* 0xffffffff04047890 */ /* 0x000fe2000fffe03f */
[----:B0-----:R-:W-:Y:S01]  /*235a0*/  VIADD R0, R0, 0x1f ;  /* 0x0000001f00007836 */ /* 0x001fe20000000000 */
[----:B------:R-:W-:Y:S02]  /*235b0*/  ULOP3.LUT UR19, URZ, UR9, URZ, 0x33, !UPT ;  /* 0x000000093f137292 */ /* 0x000fe4000f8e333f */
[----:B------:R-:W-:Y:S02]  /*235c0*/  UIADD3 UR16, UR23, UR16, URZ ;  /* 0x0000001017107290 */ /* 0x000fe4000fffe03f */
[----:B------:R-:W-:Y:S01]  /*235d0*/  SHF.R.S32.HI R3, RZ, 0x1f, R0 ;  /* 0x0000001fff037819 */ /* 0x000fe20000011400 */
[----:B------:R-:W-:-:S03]  /*235e0*/  ULDC.64 UR24, c[0x0][0x198] ;  /* 0x0000660000187ab9 */ /* 0x000fc60000000a00 */
[----:B------:R-:W-:Y:S01]  /*235f0*/  LEA.HI R0, R3, R0, RZ, 0x5 ;  /* 0x0000000003007211 */ /* 0x000fe200078f28ff */
[C---:B-1----:R-:W-:Y:S02]  /*23600*/  IMAD.SHL.U32 R16, R10.reuse, 0x100, RZ ;  /* 0x000001000a107824 */ /* 0x042fe400078e00ff */
[----:B------:R-:W-:Y:S01]  /*23610*/  IMAD.SHL.U32 R10, R10, 0x2000, RZ ;  /* 0x000020000a0a7824 */ /* 0x000fe200078e00ff */
[----:B------:R-:W-:Y:S02]  /*23620*/  SHF.R.S32.HI R0, RZ, 0x5, R0 ;  /* 0x00000005ff007819 */ /* 0x000fe40000011400 */
[----:B------:R-:W-:Y:S02]  /*23630*/  LOP3.LUT R16, R16, 0x100, RZ, 0xc0, !PT ;  /* 0x0000010010107812 */ /* 0x000fe400078ec0ff */
[----:B------:R-:W-:Y:S01]  /*23640*/  LOP3.LUT R10, R10, 0x2000, RZ, 0xc0, !PT ;  /* 0x000020000a0a7812 */ /* 0x000fe200078ec0ff */
[----:B------:R-:W-:-:S07]  /*23650*/  VIADD R17, R0, 0x1 ;  /* 0x0000000100117836 */ /* 0x000fce0000000000 */
.L_x_571:
[----:B------:R-:W-:-:S03]  /*23660*/  UMOV UR6, 0xffffffff ;  /* 0xffffffff00067882 */ /* 0x000fc60000000000 */
[----:B------:R-:W-:Y:S05]  /*23670*/  BRA.DIV UR6, `(.L_x_561) ;  /* 0x0000001206c87947 */ /* 0x000fea000b800000 */
[----:B------:R-:W-:-:S13]  /*23680*/  ELECT P0, URZ, PT ;  /* 0x00000000003f782f */ /* 0x000fda0003800000 */
.L_x_589:
[----:B------:R-:W0:Y:S01]  /*23690*/  LDC R2, c[0x0][0x28c] ;  /* 0x0000a300ff027b82 */ /* 0x000e220000000800 */
[----:B------:R-:W-:Y:S01]  /*236a0*/  BSSY B1, `(.L_x_562) ;  /* 0x000003a000017945 */ /* 0x000fe20003800000 */
[----:B0-----:R-:W-:-:S13]  /*236b0*/  ISETP.LT.OR P0, PT, R2, 0x1, !P0 ;  /* 0x000000010200780c */ /* 0x001fda0004701670 */
[----:B------:R-:W-:Y:S05]  /*236c0*/  @P0 BRA `(.L_x_563) ;  /* 0x0000000000dc0947 */ /* 0x000fea0003800000 */
[----:B------:R-:W-:Y:S02]  /*236d0*/  IMAD R5, R5, 0x200, R16 ;  /* 0x0000020005057824 */ /* 0x000fe400078e0210 */
[----:B------:R-:W-:Y:S02]  /*236e0*/  IMAD.SHL.U32 R4, R4, 0x80, RZ ;  /* 0x0000008004047824 */ /* 0x000fe400078e00ff */
[----:B------:R-:W-:Y:S02]  /*236f0*/  IMAD.MOV.U32 R14, RZ, RZ, RZ ;  /* 0x000000ffff0e7224 */ /* 0x000fe400078e00ff */
[----:B------:R-:W-:Y:S02]  /*23700*/  IMAD.MOV.U32 R2, RZ, RZ, R17 ;  /* 0x000000ffff027224 */ /* 0x000fe400078e0011 */
[----:B------:R-:W-:Y:S02]  /*23710*/  IMAD.MOV.U32 R3, RZ, RZ, R6 ;  /* 0x000000ffff037224 */ /* 0x000fe400078e0006 */
[----:B------:R-:W-:-:S07]  /*23720*/  IMAD.MOV.U32 R13, RZ, RZ, R7 ;  /* 0x000000ffff0d7224 */ /* 0x000fce00078e0007 */
.L_x_566:
[----:B------:R-:W0:Y:S01]  /*23730*/  S2R R15, SR_CgaCtaId ;  /* 0x00000000000f7919 */ /* 0x000e220000008800 */
[----:B------:R-:W-:Y:S02]  /*23740*/  MOV R8, 0x400 ;  /* 0x0000040000087802 */ /* 0x000fe40000000f00 */
[----:B------:R-:W-:Y:S02]  /*23750*/  SHF.L.U32 R12, R3, 0x1f, RZ ;  /* 0x0000001f030c7819 */ /* 0x000fe400000006ff */
[----:B0-----:R-:W-:-:S05]  /*23760*/  LEA R8, R15, R8, 0x18 ;  /* 0x000000080f087211 */ /* 0x001fca00078ec0ff */
[----:B------:R-:W-:-:S04]  /*23770*/  IMAD R15, R13, 0x8, R8 ;  /* 0x000000080d0f7824 */ /* 0x000fc800078e0208 */
[----:B------:R-:W0:Y:S02]  /*23780*/  SYNCS.PHASECHK.TRANS64.TRYWAIT P0, [R15+URZ+0x58], R12 ;  /* 0x0000580c0f0075a7 */ /* 0x000e24000800017f */
[----:B0-----:R-:W-:Y:S05]  /*23790*/  @!P0 BRA `(.L_x_564) ;  /* 0x0000001000a08947 */ /* 0x001fea0003800000 */
.L_x_590:
[----:B------:R-:W1:Y:S01]  /*237a0*/  S2R R18, SR_TID.X ;  /* 0x0000000000127919 */ /* 0x000e620000002100 */
[----:B------:R-:W-:-:S04]  /*237b0*/  UPRMT UR6, UR21, 0x9910, URZ ;  /* 0x0000991015067896 */ /* 0x000fc8000800003f */
[----:B------:R-:W-:Y:S01]  /*237c0*/  UISETP.NE.AND UP0, UPT, UR6, 0x2, UPT ;  /* 0x000000020600788c */ /* 0x000fe2000bf05270 */
[----:B-1----:R-:W-:-:S13]  /*237d0*/  LOP3.LUT P0, RZ, R18, 0x7f, RZ, 0xc0, !PT ;  /* 0x0000007f12ff7812 */ /* 0x002fda000780c0ff */
[----:B0-----:R-:W0:Y:S02]  /*237e0*/  @!P0 LDC R12, c[0x0][0x500] ;  /* 0x00014000ff0c8b82 */ /* 0x001e240000000800 */
[----:B0-----:R0:W-:Y:S01]  /*237f0*/  @!P0 SYNCS.ARRIVE.TRANS64 RZ, [R15+URZ], R12 ;  /* 0x0000000c0fff89a7 */ /* 0x0011e2000800003f */
[----:B------:R-:W-:-:S13]  /*23800*/  PLOP3.LUT P0, PT, PT, PT, UP0, 0x80, 0x0 ;  /* 0x000000000000781c */ /* 0x000fda0003f0f008 */
[----:B0-----:R-:W-:Y:S05]  /*23810*/  @P0 BRA `(.L_x_565) ;  /* 0x0000000000040947 */ /* 0x001fea0003800000 */
[----:B------:R-:W-:Y:S01]  /*23820*/  BPT.TRAP 0x1 ;  /* 0x000000040000795c */ /* 0x000fe20000300000 */
.L_x_565:
[C---:B------:R-:W-:Y:S01]  /*23830*/  IMAD R12, R13.reuse, 0x1000, R8 ;  /* 0x000010000d0c7824 */ /* 0x040fe200078e0208 */
[----:B------:R-:W-:Y:S01]  /*23840*/  R2UR UR18, R8 ;  /* 0x00000000081272ca */ /* 0x000fe200000e0000 */
[----:B------:R-:W-:Y:S01]  /*23850*/  IMAD R8, R13, 0x4000, R10 ;  /* 0x000040000d087824 */ /* 0x000fe200078e020a */
[----:B------:R-:W-:Y:S01]  /*23860*/  R2UR UR9, R15 ;  /* 0x000000000f0972ca */ /* 0x000fe200000e0000 */
[----:B------:R-:W-:Y:S01]  /*23870*/  VIADD R2, R2, 0xffffffff ;  /* 0xffffffff02027836 */ /* 0x000fe20000000000 */
[----:B------:R-:W-:Y:S01]  /*23880*/  R2UR UR7, R12 ;  /* 0x000000000c0772ca */ /* 0x000fe200000e0000 */
[----:B------:R-:W-:Y:S01]  /*23890*/  UIADD3 UR6, UP0, UR24, 0xf0, URZ ;  /* 0x000000f018067890 */ /* 0x000fe2000ff1e03f */
[----:B------:R-:W-:Y:S01]  /*238a0*/  R2UR UR8, R8 ;  /* 0x00000000080872ca */ /* 0x000fe200000e0000 */
[----:B------:R-:W-:Y:S01]  /*238b0*/  UIADD3 UR26, UP1, UR24, 0x1f0, URZ ;  /* 0x000001f0181a7890 */ /* 0x000fe2000ff3e03f */
[----:B------:R-:W-:Y:S01]  /*238c0*/  R2UR UR11, R4 ;  /* 0x00000000040b72ca */ /* 0x000fe200000e0000 */
[----:B------:R-:W-:Y:S01]  /*238d0*/  VIADD R13, R13, 0x1 ;  /* 0x000000010d0d7836 */ /* 0x000fe20000000000 */
[----:B------:R-:W-:Y:S01]  /*238e0*/  R2UR UR10, R14 ;  /* 0x000000000e0a72ca */ /* 0x000fe200000e0000 */
[----:B------:R-:W-:Y:S01]  /*238f0*/  UIADD3.X UR27, URZ, UR25, URZ, UP1, !UPT ;  /* 0x000000193f1b7290 */ /* 0x000fe20008ffe43f */
[----:B------:R-:W-:Y:S01]  /*23900*/  R2UR UR12, R11 ;  /* 0x000000000b0c72ca */ /* 0x000fe200000e0000 */
[----:B------:R-:W-:Y:S01]  /*23910*/  UMOV UR14, 0x0 ;  /* 0x00000000000e7882 */ /* 0x000fe20000000000 */
[----:B------:R-:W-:Y:S01]  /*23920*/  R2UR UR20, R5 ;  /* 0x00000000051472ca */ /* 0x000fe200000e0000 */
[----:B------:R-:W-:Y:S01]  /*23930*/  UMOV UR15, 0x10000000 ;  /* 0x10000000000f7882 */ /* 0x000fe20000000000 */
[----:B------:R-:W-:Y:S01]  /*23940*/  ISETP.GT.AND P1, PT, R2, 0x1, PT ;  /* 0x000000010200780c */ /* 0x000fe20003f24270 */
[----:B------:R-:W-:Y:S01]  /*23950*/  UIADD3 UR17, UR7, 0x180, URZ ;  /* 0x0000018007117890 */ /* 0x000fe2000fffe03f */
[C---:B------:R-:W-:Y:S01]  /*23960*/  ISETP.NE.AND P0, PT, R13.reuse, 0xb, PT ;  /* 0x0000000b0d00780c */ /* 0x040fe20003f05270 */
[----:B------:R-:W-:Y:S01]  /*23970*/  UIADD3.X UR7, URZ, UR25, URZ, UP0, !UPT ;  /* 0x000000193f077290 */ /* 0x000fe200087fe43f */
[----:B------:R-:W-:Y:S01]  /*23980*/  VIADD R14, R14, 0x20 ;  /* 0x000000200e0e7836 */ /* 0x000fe20000000000 */
[----:B------:R-:W-:Y:S01]  /*23990*/  UIADD3 UR18, UR18, 0xb180, UR8 ;  /* 0x0000b18012127890 */ /* 0x000fe2000fffe008 */
[----:B------:R-:W-:Y:S01]  /*239a0*/  SEL R8, RZ, 0x1, P0 ;  /* 0x00000001ff087807 */ /* 0x000fe20000000000 */
[----:B------:R-:W-:Y:S01]  /*239b0*/  UMOV UR28, 0x30000 ;  /* 0x00030000001c7882 */ /* 0x000fe20000000000 */
[----:B------:R-:W-:Y:S01]  /*239c0*/  UMOV UR8, UR17 ;  /* 0x0000001100087c82 */ /* 0x000fe20008000000 */
[----:B------:R-:W-:-:S02]  /*239d0*/  SEL R13, R13, RZ, P0 ;  /* 0x000000ff0d0d7207 */ /* 0x000fc40000000000 */
[----:B------:R-:W-:Y:S01]  /*239e0*/  LOP3.LUT R3, R3, R8, RZ, 0x3c, !PT ;  /* 0x0000000803037212 */ /* 0x000fe200078e3cff */
[----:B------:R0:W-:Y:S02]  /*239f0*/  UTMALDG.3D [UR8], [UR6], desc[UR14] ;  /* 0x00000e08060075b4 */ /* 0x0001e40008011000 */
[----:B0-----:R-:W-:Y:S01]  /*23a00*/  UMOV UR11, UR20 ;  /* 0x00000014000b7c82 */ /* 0x001fe20008000000 */
[----:B------:R-:W-:Y:S02]  /*23a10*/  UMOV UR8, UR18 ;  /* 0x0000001200087c82 */ /* 0x000fe40008000000 */
[----:B------:R0:W-:Y:S02]  /*23a20*/  UTMALDG.3D.MULTICAST [UR8], [UR26], UR28, desc[UR14] ;  /* 0x00000e081a0073b4 */ /* 0x0001e4000801181c */
[----:B0-----:R-:W-:Y:S05]  /*23a30*/  @P1 BRA `(.L_x_566) ;  /* 0xfffffffc003c1947 */ /* 0x001fea000383ffff */
.L_x_563:
[----:B------:R-:W-:Y:S05]  /*23a40*/  BSYNC B1 ;  /* 0x0000000000017941 */ /* 0x000fea0003800000 */
.L_x_562:
[----:B------:R-:W2:Y:S01]  /*23a50*/  LDL.LU R15, [R1+0x460] ;  /* 0x00046000010f7983 */ /* 0x000ea20000300800 */
[----:B------:R-:W-:Y:S01]  /*23a60*/  LOP3.LUT P0, RZ, R9, 0xff, RZ, 0xc0, !PT ;  /* 0x000000ff09ff7812 */ /* 0x000fe2000780c0ff */
[C---:B------:R-:W-:Y:S01]  /*23a70*/  IMAD.IADD R4, R0.reuse, 0x1, R7 ;  /* 0x0000000100047824 */ /* 0x040fe200078e0207 */
[----:B------:R-:W-:Y:S01]  /*23a80*/  ULDC.64 UR6, c[0x0][0x650] ;  /* 0x0001940000067ab9 */ /* 0x000fe20000000a00 */
[----:B------:R-:W3:Y:S01]  /*23a90*/  LDL.LU R12, [R1+0x464] ;  /* 0x00046400010c7983 */ /* 0x000ee20000300800 */
[----:B------:R-:W-:Y:S01]  /*23aa0*/  ISETP.GE.U32.AND P1, PT, R0, 0xb, PT ;  /* 0x0000000b0000780c */ /* 0x000fe20003f26070 */
[----:B------:R-:W-:Y:S01]  /*23ab0*/  BSSY B1, `(.L_x_567) ;  /* 0x000006d000017945 */ /* 0x000fe20003800000 */
[----:B------:R-:W-:Y:S01]  /*23ac0*/  IMAD.MOV.U32 R11, RZ, RZ, -0x1 ;  /* 0xffffffffff0b7424 */ /* 0x000fe200078e00ff */
[----:B------:R-:W-:-:S06]  /*23ad0*/  PRMT R9, RZ, 0x7610, R9 ;  /* 0x00007610ff097816 */ /* 0x000fcc0000000009 */
[----:B------:R-:W0:Y:S01]  /*23ae0*/  @P0 S2R R3, SR_CgaCtaId ;  /* 0x0000000000030919 */ /* 0x000e220000008800 */
[----:B------:R-:W-:-:S04]  /*23af0*/  @P0 MOV R2, 0x400 ;  /* 0x0000040000020802 */ /* 0x000fc80000000f00 */
[----:B0-----:R-:W-:-:S04]  /*23b00*/  @P0 LEA R2, R3, R2, 0x18 ;  /* 0x0000000203020211 */ /* 0x001fc800078ec0ff */
[----:B------:R0:W-:Y:S01]  /*23b10*/  @P0 SYNCS.ARRIVE.TRANS64.A1T0 RZ, [R2+URZ+0xc8], RZ ;  /* 0x0000c8ff02ff09a7 */ /* 0x0001e2000810003f */
[----:B------:R-:W-:-:S04]  /*23b20*/  ISETP.GT.U32.AND P0, PT, R4, 0xa, PT ;  /* 0x0000000a0400780c */ /* 0x000fc80003f04070 */
[----:B------:R-:W-:Y:S01]  /*23b30*/  ISETP.LT.U32.AND P0, PT, R0, 0xb, P0 ;  /* 0x0000000b0000780c */ /* 0x000fe20000701070 */
[----:B0-----:R-:W-:-:S05]  /*23b40*/  IMAD.WIDE.U32 R2, R4, -0x45d1745d, RZ ;  /* 0xba2e8ba304027825 */ /* 0x001fca00078e00ff */
[----:B------:R-:W-:Y:S02]  /*23b50*/  SHF.R.U32.HI R5, RZ, 0x3, R3 ;  /* 0x00000003ff057819 */ /* 0x000fe40000011603 */
[----:B------:R-:W-:Y:S02]  /*23b60*/  SEL R3, RZ, 0x1, !P0 ;  /* 0x00000001ff037807 */ /* 0x000fe40004000000 */
[----:B------:R-:W-:Y:S01]  /*23b70*/  PRMT R2, RZ, 0x7610, R2 ;  /* 0x00007610ff027816 */ /* 0x000fe20000000002 */
[----:B------:R-:W-:Y:S01]  /*23b80*/  IMAD R7, R5, -0xb, R4 ;  /* 0xfffffff505077824 */ /* 0x000fe200078e0204 */
[----:B------:R-:W-:Y:S01]  /*23b90*/  LOP3.LUT R6, R6, R3, RZ, 0x3c, !PT ;  /* 0x0000000306067212 */ /* 0x000fe200078e3cff */
[----:B------:R-:W-:-:S03]  /*23ba0*/  IMAD.MOV.U32 R4, RZ, RZ, -0x1 ;  /* 0xffffffffff047424 */ /* 0x000fc600078e00ff */
[----:B------:R-:W-:Y:S01]  /*23bb0*/  @P1 LOP3.LUT R6, R6, 0x1, R5, 0x78, !PT ;  /* 0x0000000106061812 */ /* 0x000fe200078e7805 */
[----:B------:R-:W-:Y:S01]  /*23bc0*/  IMAD.MOV.U32 R5, RZ, RZ, -0x1 ;  /* 0xffffffffff057424 */ /* 0x000fe200078e00ff */
[----:B---3--:R-:W-:-:S04]  /*23bd0*/  IADD3 R12, P0, R12, UR22, RZ ;  /* 0x000000160c0c7c10 */ /* 0x008fc8000ff1e0ff */
[----:B--2---:R-:W-:Y:S01]  /*23be0*/  IADD3.X R15, R15, UR16, RZ, P0, !PT ;  /* 0x000000100f0f7c10 */ /* 0x004fe200087fe4ff */
[----:B------:R0:W-:Y:S01]  /*23bf0*/  STL [R1+0x464], R12 ;  /* 0x0004640c01007387 */ /* 0x0001e20000100800 */
[----:B------:R-:W-:-:S03]  /*23c00*/  ISETP.GE.U32.AND P0, PT, R12, UR6, PT ;  /* 0x000000060c007c0c */ /* 0x000fc6000bf06070 */
[----:B------:R0:W-:Y:S01]  /*23c10*/  STL [R1+0x460], R15 ;  /* 0x0004600f01007387 */ /* 0x0001e20000100800 */
[----:B------:R-:W-:-:S13]  /*23c20*/  ISETP.GE.U32.AND.EX P0, PT, R15, UR7, PT, P0 ;  /* 0x000000070f007c0c */ /* 0x000fda000bf06100 */
[----:B0-----:R-:W-:Y:S05]  /*23c30*/  @P0 BRA `(.L_x_568) ;  /* 0x0000000400500947 */ /* 0x001fea0003800000 */
[----:B------:R-:W0:Y:S01]  /*23c40*/  S2R R8, SR_CTAID.X ;  /* 0x0000000000087919 */ /* 0x000e220000002500 */
[----:B------:R-:W-:Y:S01]  /*23c50*/  ULDC UR6, c[0x0][0x150] ;  /* 0x0000540000067ab9 */ /* 0x000fe20000000800 */
[----:B------:R-:W1:Y:S01]  /*23c60*/  LDC R5, c[0x0][0x144] ;  /* 0x00005100ff057b82 */ /* 0x000e620000000800 */
[----:B------:R-:W-:Y:S01]  /*23c70*/  ULDC UR9, c[0x0][0x630] ;  /* 0x00018c0000097ab9 */ /* 0x000fe20000000800 */
[----:B------:R-:W2:Y:S06]  /*23c80*/  S2R R2, SR_CTAID.Y ;  /* 0x0000000000027919 */ /* 0x000eac0000002600 */
[----:B------:R-:W3:Y:S01]  /*23c90*/  LDC R13, c[0x0][0x148] ;  /* 0x00005200ff0d7b82 */ /* 0x000ee20000000800 */
[----:B0-----:R-:W-:-:S02]  /*23ca0*/  I2FP.F32.U32 R3, R8 ;  /* 0x0000000800037245 */ /* 0x001fc40000201000 */
[----:B--2---:R-:W-:-:S03]  /*23cb0*/  I2FP.F32.U32 R4, R2 ;  /* 0x0000000200047245 */ /* 0x004fc60000201000 */
[----:B------:R-:W-:Y:S01]  /*23cc0*/  FMUL R3, R3, UR6 ;  /* 0x0000000603037c20 */ /* 0x000fe20008400000 */
[----:B------:R-:W-:Y:S02]  /*23cd0*/  ULDC UR6, c[0x0][0x154] ;  /* 0x0000550000067ab9 */ /* 0x000fe40000000800 */
[----:B------:R-:W-:Y:S01]  /*23ce0*/  FMUL R11, R4, UR6 ;  /* 0x00000006040b7c20 */ /* 0x000fe20008400000 */
[----:B------:R-:W-:Y:S02]  /*23cf0*/  ULDC.64 UR6, c[0x0][0x628] ;  /* 0x00018a0000067ab9 */ /* 0x000fe40000000a00 */
[----:B------:R-:W0:Y:S01]  /*23d00*/  F2I.U32.TRUNC.NTZ R3, R3 ;  /* 0x0000000300037305 */ /* 0x000e22000020f000 */
[----:B------:R-:W-:-:S04]  /*23d10*/  ISETP.NE.U32.AND P0, PT, RZ, UR6, PT ;  /* 0x00000006ff007c0c */ /* 0x000fc8000bf05070 */
[----:B------:R-:W-:-:S03]  /*23d20*/  ISETP.NE.AND.EX P0, PT, RZ, UR7, PT, P0 ;  /* 0x00000007ff007c0c */ /* 0x000fc6000bf05300 */
[----:B------:R-:W2:Y:S01]  /*23d30*/  F2I.U32.TRUNC.NTZ R11, R11 ;  /* 0x0000000b000b7305 */ /* 0x000ea2000020f000 */
[----:B0-----:R-:W-:Y:S02]  /*23d40*/  IMAD.MOV R4, RZ, RZ, -R3 ;  /* 0x000000ffff047224 */ /* 0x001fe400078e0a03 */
[----:B------:R-:W-:Y:S02]  /*23d50*/  IMAD.MOV.U32 R3, RZ, RZ, R15 ;  /* 0x000000ffff037224 */ /* 0x000fe400078e000f */
[----:B-1----:R-:W-:Y:S02]  /*23d60*/  IMAD R8, R5, R4, R8 ;  /* 0x0000000405087224 */ /* 0x002fe400078e0208 */
[----:B--2---:R-:W-:-:S04]  /*23d70*/  IMAD.MOV R4, RZ, RZ, -R11 ;  /* 0x000000ffff047224 */ /* 0x004fc800078e0a0b */
[----:B---3--:R-:W-:Y:S02]  /*23d80*/  @P3 IMAD R8, R13, R4, R2 ;  /* 0x000000040d083224 */ /* 0x008fe400078e0202 */
[----:B------:R-:W-:Y:S01]  /*23d90*/  IMAD.MOV.U32 R2, RZ, RZ, R12 ;  /* 0x000000ffff027224 */ /* 0x000fe200078e000c */
[----:B------:R-:W-:Y:S06]  /*23da0*/  @!P0 BRA `(.L_x_569) ;  /* 0x0000000000288947 */ /* 0x000fec0003800000 */
[----:B------:R-:W-:Y:S02]  /*23db0*/  ULDC UR8, c[0x0][0x634] ;  /* 0x00018d0000087ab9 */ /* 0x000fe40000000800 */
[----:B------:R-:W-:-:S05]  /*23dc0*/  IADD3 R3, P0, R12, UR8, RZ ;  /* 0x000000080c037c10 */ /* 0x000fca000ff1e0ff */
[----:B------:R-:W-:-:S04]  /*23dd0*/  IMAD.X R11, RZ, RZ, R15, P0 ;  /* 0x000000ffff0b7224 */ /* 0x000fc800000e060f */
[----:B------:R-:W-:-:S04]  /*23de0*/  IMAD.WIDE.U32 R4, R11, UR6, RZ ;  /* 0x000000060b047c25 */ /* 0x000fc8000f8e00ff */
[----:B------:R-:W-:-:S04]  /*23df0*/  IMAD.WIDE.U32 R4, P0, R3, UR7, R4 ;  /* 0x0000000703047c25 */ /* 0x000fc8000f800004 */
[----:B------:R-:W-:-:S04]  /*23e00*/  IMAD.WIDE.U32 R2, R3, UR6, RZ ;  /* 0x0000000603027c25 */ /* 0x000fc8000f8e00ff */
[----:B------:R-:W-:Y:S01]  /*23e10*/  IMAD.MOV.U32 R2, RZ, RZ, R5 ;  /* 0x000000ffff027224 */ /* 0x000fe200078e0005 */
[----:B------:R-:W-:Y:S01]  /*23e20*/  IADD3 RZ, P1, R3, R4, RZ ;  /* 0x0000000403ff7210 */ /* 0x000fe20007f3e0ff */
[----:B------:R-:W-:-:S04]  /*23e30*/  IMAD.X R3, RZ, RZ, RZ, P0 ;  /* 0x000000ffff037224 */ /* 0x000fc800000e06ff */
[----:B------:R-:W-:-:S08]  /*23e40*/  IMAD.WIDE.U32.X R2, R11, UR7, R2, P1 ;  /* 0x000000070b027c25 */ /* 0x000fd000088e0402 */
.L_x_569:
[--C-:B------:R-:W-:Y:S01]  /*23e50*/  SHF.R.U64 R11, R2, UR9, R3.reuse ;  /* 0x00000009020b7c19 */ /* 0x100fe20008001203 */
[----:B------:R-:W-:Y:S01]  /*23e60*/  ULDC.64 UR6, c[0x0][0x620] ;  /* 0x0001880000067ab9 */ /* 0x000fe20000000a00 */
[----:B------:R-:W-:Y:S01]  /*23e70*/  SHF.R.U32.HI R2, RZ, UR9, R3 ;  /* 0x00000009ff027c19 */ /* 0x000fe20008011603 */
[----:B------:R-:W-:Y:S01]  /*23e80*/  IMAD.MOV.U32 R3, RZ, RZ, R15 ;  /* 0x000000ffff037224 */ /* 0x000fe200078e000f */
[----:B------:R-:W-:Y:S01]  /*23e90*/  IADD3 R13, P0, RZ, -R11, RZ ;  /* 0x8000000bff0d7210 */ /* 0x000fe20007f1e0ff */
[----:B------:R-:W-:-:S04]  /*23ea0*/  ULDC.64 UR8, c[0x0][0x640] ;  /* 0x0001900000087ab9 */ /* 0x000fc80000000a00 */
[----:B------:R-:W-:Y:S01]  /*23eb0*/  IMAD.X R2, RZ, RZ, ~R2, P0 ;  /* 0x000000ffff027224 */ /* 0x000fe200000e0e02 */
[----:B------:R-:W-:-:S03]  /*23ec0*/  ISETP.NE.U32.AND P0, PT, RZ, UR8, PT ;  /* 0x00000008ff007c0c */ /* 0x000fc6000bf05070 */
[----:B------:R-:W-:Y:S01]  /*23ed0*/  IMAD R2, R2, UR6, RZ ;  /* 0x0000000602027c24 */ /* 0x000fe2000f8e02ff */
[----:B------:R-:W-:-:S03]  /*23ee0*/  ISETP.NE.AND.EX P0, PT, RZ, UR9, PT, P0 ;  /* 0x00000009ff007c0c */ /* 0x000fc6000bf05300 */
[----:B------:R-:W-:Y:S02]  /*23ef0*/  IMAD R5, R13, UR7, R2 ;  /* 0x000000070d057c24 */ /* 0x000fe4000f8e0202 */
[----:B------:R-:W-:-:S04]  /*23f00*/  IMAD.MOV.U32 R2, RZ, RZ, R12 ;  /* 0x000000ffff027224 */ /* 0x000fc800078e000c */
[----:B------:R-:W-:Y:S01]  /*23f10*/  IMAD.WIDE.U32 R2, R13, UR6, R2 ;  /* 0x000000060d027c25 */ /* 0x000fe2000f8e0002 */
[----:B------:R-:W-:-:S03]  /*23f20*/  ULDC UR6, c[0x0][0x618] ;  /* 0x0001860000067ab9 */ /* 0x000fc60000000800 */
[----:B------:R-:W-:-:S05]  /*23f30*/  IMAD.IADD R3, R3, 0x1, R5 ;  /* 0x0000000103037824 */ /* 0x000fca00078e0205 */
[--C-:B------:R-:W-:Y:S02]  /*23f40*/  SHF.R.U64 R12, R2, UR6, R3.reuse ;  /* 0x00000006020c7c19 */ /* 0x100fe40008001203 */
[----:B------:R-:W-:Y:S01]  /*23f50*/  SHF.R.U32.HI R3, RZ, UR6, R3 ;  /* 0x00000006ff037c19 */ /* 0x000fe20008011603 */
[----:B------:R-:W-:-:S03]  /*23f60*/  ULDC UR6, c[0x0][0x608] ;  /* 0x0001820000067ab9 */ /* 0x000fc60000000800 */
[--C-:B------:R-:W-:Y:S02]  /*23f70*/  SHF.R.U64 R13, R12, UR6, R3.reuse ;  /* 0x000000060c0d7c19 */ /* 0x100fe40008001203 */
[----:B------:R-:W-:Y:S01]  /*23f80*/  SHF.R.U32.HI R2, RZ, UR6, R3 ;  /* 0x00000006ff027c19 */ /* 0x000fe20008011603 */
[----:B------:R-:W-:-:S03]  /*23f90*/  ULDC UR6, c[0x0][0x658] ;  /* 0x0001960000067ab9 */ /* 0x000fc60000000800 */
[--C-:B------:R-:W-:Y:S02]  /*23fa0*/  SHF.R.U64 R14, R13, UR6, R2.reuse ;  /* 0x000000060d0e7c19 */ /* 0x100fe40008001202 */
[----:B------:R-:W-:-:S03]  /*23fb0*/  SHF.R.U32.HI R15, RZ, UR6, R2 ;  /* 0x00000006ff0f7c19 */ /* 0x000fc60008011602 */
[----:B------:R-:W-:Y:S02]  /*23fc0*/  IMAD.MOV.U32 R2, RZ, RZ, R14 ;  /* 0x000000ffff027224 */ /* 0x000fe400078e000e */
        /* <DEDUP_REMOVED lines=12> */
.L_x_570:
[----:B------:R-:W-:Y:S01]  /*24090*/  ULDC UR6, c[0x0][0x648] ;  /* 0x0001920000067ab9 */ /* 0x000fe20000000800 */
[----:B------:R-:W-:Y:S02]  /*240a0*/  LOP3.LUT R13, R13, UR19, RZ, 0xc0, !PT ;  /* 0x000000130d0d7c12 */ /* 0x000fe4000f8ec0ff */
[----:B------:R-:W-:Y:S01]  /*240b0*/  SHF.R.U64 R2, R2, UR6, R3 ;  /* 0x0000000602027c19 */ /* 0x000fe20008001203 */
[----:B------:R-:W-:-:S04]  /*240c0*/  ULDC UR6, c[0x0][0x638] ;  /* 0x00018e0000067ab9 */ /* 0x000fc80000000800 */
[----:B------:R-:W-:Y:S02]  /*240d0*/  IMAD.MOV R3, RZ, RZ, -R2 ;  /* 0x000000ffff037224 */ /* 0x000fe400078e0a02 */
[----:B------:R-:W-:Y:S02]  /*240e0*/  IMAD R13, R2, UR5, R13 ;  /* 0x00000005020d7c24 */ /* 0x000fe4000f8e020d */
[----:B------:R-:W-:Y:S01]  /*240f0*/  IMAD R14, R3, UR6, R14 ;  /* 0x00000006030e7c24 */ /* 0x000fe2000f8e020e */
[----:B------:R-:W-:Y:S01]  /*24100*/  ULDC UR6, c[0x0][0x610] ;  /* 0x0001840000067ab9 */ /* 0x000fe20000000800 */
[----:B------:R-:W-:Y:S01]  /*24110*/  LOP3.LUT R3, R12, UR4, RZ, 0xc0, !PT ;  /* 0x000000040c037c12 */ /* 0x000fe2000f8ec0ff */
[----:B------:R-:W-:Y:S01]  /*24120*/  IMAD R8, R13, UR6, R8 ;  /* 0x000000060d087c24 */ /* 0x000fe2000f8e0208 */
[----:B------:R-:W-:Y:S01]  /*24130*/  ULDC UR6, c[0x0][0x600] ;  /* 0x0001800000067ab9 */ /* 0x000fe20000000800 */
[----:B------:R-:W-:Y:S02]  /*24140*/  IMAD.MOV.U32 R2, RZ, RZ, 0x1 ;  /* 0x00000001ff027424 */ /* 0x000fe400078e00ff */
[----:B------:R-:W-:-:S05]  /*24150*/  IMAD R3, R14, UR6, R3 ;  /* 0x000000060e037c24 */ /* 0x000fca000f8e0203 */
[----:B------:R-:W-:Y:S02]  /*24160*/  SEL R5, R3, R8, !P3 ;  /* 0x0000000803057207 */ /* 0x000fe40005800000 */
[----:B------:R-:W-:-:S07]  /*24170*/  SEL R4, R8, R3, !P3 ;  /* 0x0000000308047207 */ /* 0x000fce0005800000 */
.L_x_568:
[----:B------:R-:W-:Y:S05]  /*24180*/  BSYNC B1 ;  /* 0x0000000000017941 */ /* 0x000fea0003800000 */
.L_x_567:
[----:B------:R-:W-:-:S13]  /*24190*/  LOP3.LUT P0, RZ, R2, 0xff, RZ, 0xc0, !PT ;  /* 0x000000ff02ff7812 */ /* 0x000fda000780c0ff */
[----:B------:R-:W-:Y:S05]  /*241a0*/  @P0 BRA `(.L_x_571) ;  /* 0xfffffff4002c0947 */ /* 0x000fea000383ffff */
[----:B------:R-:W-:Y:S05]  /*241b0*/  BSYNC B0 ;  /* 0x0000000000007941 */ /* 0x000fea0003800000 */
.L_x_560:
[----:B------:R-:W-:-:S03]  /*241c0*/  UMOV UR6, 0xffffffff ;  /* 0xffffffff00067882 */ /* 0x000fc60000000000 */
[----:B------:R-:W-:Y:S05]  /*241d0*/  BRA.DIV UR6, `(.L_x_572) ;  /* 0x0000000a06247947 */ /* 0x000fea000b800000 */
[----:B------:R-:W-:-:S13]  /*241e0*/  ELECT P0, URZ, PT ;  /* 0x00000000003f782f */ /* 0x000fda0003800000 */
.L_x_593:
[----:B------:R-:W-:Y:S04]  /*241f0*/  BSSY B0, `(.L_x_573) ;  /* 0x000006b000007945 */ /* 0x000fe80003800000 */
[----:B------:R-:W-:Y:S05]  /*24200*/  @!P0 BRA `(.L_x_574) ;  /* 0x0000000400a48947 */ /* 0x000fea0003800000 */
[----:B------:R-:W-:-:S04]  /*24210*/  ULOP3.LUT UR6, UR13, 0x2, URZ, 0xfc, !UPT ;  /* 0x000000020d067892 */ /* 0x000fc8000f8efc3f */
[----:B------:R-:W-:-:S06]  /*24220*/  UISETP.NE.AND UP0, UPT, UR6, 0x3, UPT ;  /* 0x000000030600788c */ /* 0x000fcc000bf05270 */
[----:B------:R-:W-:-:S13]  /*24230*/  PLOP3.LUT P0, PT, PT, PT, UP0, 0x80, 0x0 ;  /* 0x000000000000781c */ /* 0x000fda0003f0f008 */
[----:B------:R-:W-:Y:S05]  /*24240*/  @!P0 BRA `(.L_x_575) ;  /* 0x0000000000048947 */ /* 0x000fea0003800000 */
[----:B------:R-:W-:Y:S01]  /*24250*/  BPT.TRAP 0x1 ;  /* 0x000000040000795c */ /* 0x000fe20000300000 */
.L_x_575:
[----:B------:R-:W0:Y:S01]  /*24260*/  S2R R3, SR_CgaCtaId ;  /* 0x0000000000037919 */ /* 0x000e220000008800 */
[----:B------:R-:W-:Y:S02]  /*24270*/  MOV R0, 0x400 ;  /* 0x0000040000007802 */ /* 0x000fe40000000f00 */
[----:B------:R-:W-:Y:S02]  /*24280*/  SHF.L.U32 R2, R6, 0x1f, RZ ;  /* 0x0000001f06027819 */ /* 0x000fe400000006ff */
[----:B0-----:R-:W-:-:S05]  /*24290*/  LEA R0, R3, R0, 0x18 ;  /* 0x0000000003007211 */ /* 0x001fca00078ec0ff */
[----:B------:R-:W-:-:S04]  /*242a0*/  VIADD R0, R0, 0x58 ;  /* 0x0000005800007836 */ /* 0x000fc80000000000 */
[----:B------:R-:W-:-:S04]  /*242b0*/  IMAD R3, R7, 0x8, R0 ;  /* 0x0000000807037824 */ /* 0x000fc800078e0200 */
[----:B------:R-:W0:Y:S02]  /*242c0*/  SYNCS.PHASECHK.TRANS64.TRYWAIT P0, [R3+URZ], R2 ;  /* 0x00000002030075a7 */ /* 0x000e24000800017f */
[----:B0-----:R-:W-:Y:S05]  /*242d0*/  @!P0 BRA `(.L_x_576) ;  /* 0x0000000800048947 */ /* 0x001fea0003800000 */
.L_x_594:
[----:B------:R-:W-:-:S05]  /*242e0*/  VIADD R7, R7, 0x1 ;  /* 0x0000000107077836 */ /* 0x000fca0000000000 */
[----:B------:R-:W-:-:S04]  /*242f0*/  ISETP.NE.AND P0, PT, R7, 0xb, PT ;  /* 0x0000000b0700780c */ /* 0x000fc80003f05270 */
[----:B0-----:R-:W-:Y:S02]  /*24300*/  SEL R3, RZ, 0x1, P0 ;  /* 0x00000001ff037807 */ /* 0x001fe40000000000 */
[----:B------:R-:W-:Y:S02]  /*24310*/  SEL R7, R7, RZ, P0 ;  /* 0x000000ff07077207 */ /* 0x000fe40000000000 */
[----:B------:R-:W-:-:S03]  /*24320*/  LOP3.LUT R6, R6, R3, RZ, 0x3c, !PT ;  /* 0x0000000306067212 */ /* 0x000fc600078e3cff */
[----:B------:R-:W-:Y:S01]  /*24330*/  IMAD R3, R7, 0x8, R0 ;  /* 0x0000000807037824 */ /* 0x000fe200078e0200 */
[----:B------:R-:W-:-:S04]  /*24340*/  SHF.L.U32 R2, R6, 0x1f, RZ ;  /* 0x0000001f06027819 */ /* 0x000fc800000006ff */
[----:B------:R-:W0:Y:S02]  /*24350*/  SYNCS.PHASECHK.TRANS64.TRYWAIT P0, [R3+URZ], R2 ;  /* 0x00000002030075a7 */ /* 0x000e24000800017f */
[----:B0-----:R-:W-:Y:S05]  /*24360*/  @!P0 BRA `(.L_x_577) ;  /* 0x0000000400f48947 */ /* 0x001fea0003800000 */
.L_x_595:
[----:B0-----:R-:W-:-:S05]  /*24370*/  VIADD R2, R7, 0x1 ;  /* 0x0000000107027836 */ /* 0x001fca0000000000 */
[----:B------:R-:W-:-:S04]  /*24380*/  ISETP.NE.AND P0, PT, R2, 0xb, PT ;  /* 0x0000000b0200780c */ /* 0x000fc80003f05270 */
[----:B------:R-:W-:Y:S02]  /*24390*/  SEL R3, RZ, 0x1, P0 ;  /* 0x00000001ff037807 */ /* 0x000fe40000000000 */
[----:B------:R-:W-:Y:S02]  /*243a0*/  SEL R5, R2, RZ, P0 ;  /* 0x000000ff02057207 */ /* 0x000fe40000000000 */
[----:B------:R-:W-:-:S03]  /*243b0*/  LOP3.LUT R6, R6, R3, RZ, 0x3c, !PT ;  /* 0x0000000306067212 */ /* 0x000fc600078e3cff */
[----:B------:R-:W-:Y:S01]  /*243c0*/  IMAD R3, R5, 0x8, R0 ;  /* 0x0000000805037824 */ /* 0x000fe200078e0200 */
[----:B------:R-:W-:-:S04]  /*243d0*/  SHF.L.U32 R2, R6, 0x1f, RZ ;  /* 0x0000001f06027819 */ /* 0x000fc800000006ff */
[----:B------:R-:W0:Y:S02]  /*243e0*/  SYNCS.PHASECHK.TRANS64.TRYWAIT P0, [R3+URZ], R2 ;  /* 0x00000002030075a7 */ /* 0x000e24000800017f */
[----:B0-----:R-:W-:Y:S05]  /*243f0*/  @!P0 BRA `(.L_x_578) ;  /* 0x0000000400e48947 */ /* 0x001fea0003800000 */
.L_x_596:
        /* <DEDUP_REMOVED lines=9> */
.L_x_597:
        /* <DEDUP_REMOVED lines=9> */
.L_x_598:
        /* <DEDUP_REMOVED lines=9> */
.L_x_599:
        /* <DEDUP_REMOVED lines=9> */
.L_x_600:
        /* <DEDUP_REMOVED lines=9> */
.L_x_601:
        /* <DEDUP_REMOVED lines=9> */
.L_x_602:
        /* <DEDUP_REMOVED lines=9> */
.L_x_603:
[----:B0-----:R-:W-:-:S05]  /*247f0*/  VIADD R2, R5, 0x1 ;  /* 0x0000000105027836 */ /* 0x001fca0000000000 */
[----:B------:R-:W-:-:S04]  /*24800*/  ISETP.NE.AND P0, PT, R2, 0xb, PT ;  /* 0x0000000b0200780c */ /* 0x000fc80003f05270 */
[----:B------:R-:W-:Y:S02]  /*24810*/  SEL R4, RZ, 0x1, P0 ;  /* 0x00000001ff047807 */ /* 0x000fe40000000000 */
[----:B------:R-:W-:Y:S02]  /*24820*/  SEL R3, R2, RZ, P0 ;  /* 0x000000ff02037207 */ /* 0x000fe40000000000 */
[----:B------:R-:W-:-:S03]  /*24830*/  LOP3.LUT R4, R7, R4, RZ, 0x3c, !PT ;  /* 0x0000000407047212 */ /* 0x000fc600078e3cff */
[----:B------:R-:W-:Y:S01]  /*24840*/  IMAD R3, R3, 0x8, R0 ;  /* 0x0000000803037824 */ /* 0x000fe200078e0200 */
[----:B------:R-:W-:-:S07]  /*24850*/  SHF.L.U32 R0, R4, 0x1f, RZ ;  /* 0x0000001f04007819 */ /* 0x000fce00000006ff */
.L_x_586:
[----:B0-----:R0:W1:Y:S02]  /*24860*/  SYNCS.PHASECHK.TRANS64.TRYWAIT P0, [R3+URZ], R0 ;  /* 0x00000000030075a7 */ /* 0x001064000800017f */
[----:B-1----:R-:W-:Y:S05]  /*24870*/  @!P0 NANOSLEEP.SYNCS 0x989680 ;  /* 0x009896800000895d */ /* 0x002fea0003900000 */
[----:B------:R-:W1:Y:S02]  /*24880*/  @!P0 SYNCS.PHASECHK.TRANS64 P0, [R3+URZ], R0 ;  /* 0x00000000030085a7 */ /* 0x000e64000800007f */
[----:B-1----:R-:W-:Y:S05]  /*24890*/  @!P0 BRA `(.L_x_586) ;  /* 0xfffffffc00f08947 */ /* 0x002fea000383ffff */
.L_x_574:
[----:B------:R-:W-:Y:S05]  /*248a0*/  BSYNC B0 ;  /* 0x0000000000007941 */ /* 0x000fea0003800000 */
.L_x_573:
[----:B------:R-:W-:Y:S05]  /*248b0*/  EXIT ;  /* 0x000000000000794d */ /* 0x000fea0003800000 */
.L_x_22:
[----:B--2---:R-:W-:-:S04]  /*248c0*/  IMAD.U32 R3, RZ, RZ, UR7 ;  /* 0x00000007ff037e24 */ /* 0x004fc8000f8e00ff */
[----:B------:R2:W4:Y:S03]  /*248d0*/  SYNCS.PHASECHK.TRANS64.TRYWAIT P0, [R3+URZ], R0 ;  /* 0x00000000030075a7 */ /* 0x000526000800017f */
[----:B----4-:R-:W-:Y:S05]  /*248e0*/  @!P0 NANOSLEEP.SYNCS 0x989680 ;  /* 0x009896800000895d */ /* 0x010fea0003900000 */
[----:B------:R-:W4:Y:S02]  /*248f0*/  @!P0 SYNCS.PHASECHK.TRANS64 P0, [R3+URZ], R0 ;  /* 0x00000000030085a7 */ /* 0x000f24000800007f */
[----:B----4-:R-:W-:Y:S05]  /*24900*/  @!P0 BRA `(.L_x_22) ;  /* 0xfffffffc00ec8947 */ /* 0x010fea000383ffff */
[----:B------:R-:W-:Y:S05]  /*24910*/  BRA `(.L_x_21) ;  /* 0xfffffde400807947 */ /* 0x000fea000383ffff */
.L_x_28:
[----:B-----5:R4:W-:Y:S02]  /*24920*/  STL [R1+0x478], R0 ;  /* 0x0004780001007387 */ /* 0x0209e40000100800 */
[----:B----4-:R-:W-:-:S04]  /*24930*/  IMAD.U32 R0, RZ, RZ, UR15 ;  /* 0x0000000fff007e24 */ /* 0x010fc8000f8e00ff */
[----:B------:R4:W0:Y:S03]  /*24940*/  SYNCS.PHASECHK.TRANS64.TRYWAIT P0, [R0+URZ], R3 ;  /* 0x00000003000075a7 */ /* 0x000826000800017f */
[----:B0-----:R-:W-:Y:S05]  /*24950*/  @!P0 NANOSLEEP.SYNCS 0x989680 ;  /* 0x009896800000895d */ /* 0x001fea0003900000 */
[----:B------:R4:W0:Y:S02]  /*24960*/  @!P0 SYNCS.PHASECHK.TRANS64 P0, [R0+URZ], R3 ;  /* 0x00000003000085a7 */ /* 0x000824000800007f */
[----:B----4-:R4:W5:Y:S02]  /*24970*/  LDL.LU R0, [R1+0x478] ;  /* 0x0004780001007983 */ /* 0x0109640000300800 */
[----:B0---4-:R-:W-:Y:S05]  /*24980*/  @!P0 BRA `(.L_x_28) ;  /* 0xfffffffc00e48947 */ /* 0x011fea000383ffff */
[----:B------:R-:W-:Y:S05]  /*24990*/  BRA `(.L_x_27) ;  /* 0xfffffe1c00607947 */ /* 0x000fea000383ffff */
.L_x_561:
[----:B------:R-:W-:Y:S01]  /*249a0*/  BSSY B1, `(.L_x_587) ;  /* 0x0000006000017945 */ /* 0x000fe20003800000 */
[----:B------:R-:W-:-:S07]  /*249b0*/  IMAD.MOV.U32 R2, RZ, RZ, -0x1 ;  /* 0xffffffffff027424 */ /* 0x000fce00078e00ff */
[----:B------:R-:W-:Y:S05]  /*249c0*/  WARPSYNC.COLLECTIVE R2, `(.L_x_588) ;  /* 0x00000000020c7348 */ /* 0x000fea0003c00000 */
[----:B------:R-:W-:Y:S02]  /*249d0*/  ELECT P0, UR62, PT ;  /* 0x00000000003e782f */ /* 0x000fe40003800000 */
[----:B------:R-:W-:Y:S01]  /*249e0*/  MOV R2, UR62 ;  /* 0x0000003e00027c02 */ /* 0x000fe20008000f00 */
[----:B------:R-:W-:Y:S10]  /*249f0*/  ENDCOLLECTIVE ;  /* 0x000000000000791b */ /* 0x000ff40003800000 */
.L_x_588:
[----:B------:R-:W-:Y:S05]  /*24a00*/  BSYNC B1 ;  /* 0x0000000000017941 */ /* 0x000fea0003800000 */
.L_x_587:
[----:B------:R-:W-:Y:S05]  /*24a10*/  BRA `(.L_x_589) ;  /* 0xffffffec001c7947 */ /* 0x000fea000383ffff */
.L_x_564:
[----:B0-----:R0:W1:Y:S02]  /*24a20*/  SYNCS.PHASECHK.TRANS64.TRYWAIT P0, [R15+URZ+0x58], R12 ;  /* 0x0000580c0f0075a7 */ /* 0x001064000800017f */
[----:B-1----:R-:W-:Y:S05]  /*24a30*/  @!P0 NANOSLEEP.SYNCS 0x989680 ;  /* 0x009896800000895d */ /* 0x002fea0003900000 */
[----:B------:R-:W1:Y:S02]  /*24a40*/  @!P0 SYNCS.PHASECHK.TRANS64 P0, [R15+URZ+0x58], R12 ;  /* 0x0000580c0f0085a7 */ /* 0x000e64000800007f */
[----:B-1----:R-:W-:Y:S05]  /*24a50*/  @!P0 BRA `(.L_x_564) ;  /* 0xfffffffc00f08947 */ /* 0x002fea000383ffff */
[----:B------:R-:W-:Y:S05]  /*24a60*/  BRA `(.L_x_590) ;  /* 0xffffffec004c7947 */ /* 0x000fea000383ffff */
.L_x_572:
[----:B------:R-:W-:Y:S01]  /*24a70*/  BSSY B0, `(.L_x_591) ;  /* 0x0000006000007945 */ /* 0x000fe20003800000 */
[----:B------:R-:W-:-:S07]  /*24a80*/  IMAD.MOV.U32 R2, RZ, RZ, -0x1 ;  /* 0xffffffffff027424 */ /* 0x000fce00078e00ff */
[----:B------:R-:W-:Y:S05]  /*24a90*/  WARPSYNC.COLLECTIVE R2, `(.L_x_592) ;  /* 0x00000000020c7348 */ /* 0x000fea0003c00000 */
[----:B------:R-:W-:Y:S02]  /*24aa0*/  ELECT P0, UR62, PT ;  /* 0x00000000003e782f */ /* 0x000fe40003800000 */
[----:B------:R-:W-:Y:S01]  /*24ab0*/  MOV R2, UR62 ;  /* 0x0000003e00027c02 */ /* 0x000fe20008000f00 */
[----:B------:R-:W-:Y:S10]  /*24ac0*/  ENDCOLLECTIVE ;  /* 0x000000000000791b */ /* 0x000ff40003800000 */
.L_x_592:
[----:B------:R-:W-:Y:S05]  /*24ad0*/  BSYNC B0 ;  /* 0x0000000000007941 */ /* 0x000fea0003800000 */
.L_x_591:
[----:B------:R-:W-:Y:S05]  /*24ae0*/  BRA `(.L_x_593) ;  /* 0xfffffff400c07947 */ /* 0x000fea000383ffff */
.L_x_576:
[----:B0-----:R0:W1:Y:S02]  /*24af0*/  SYNCS.PHASECHK.TRANS64.TRYWAIT P0, [R3+URZ], R2 ;  /* 0x00000002030075a7 */ /* 0x001064000800017f */
[----:B-1----:R-:W-:Y:S05]  /*24b00*/  @!P0 NANOSLEEP.SYNCS 0x989680 ;  /* 0x009896800000895d */ /* 0x002fea0003900000 */
[----:B------:R-:W1:Y:S02]  /*24b10*/  @!P0 SYNCS.PHASECHK.TRANS64 P0, [R3+URZ], R2 ;  /* 0x00000002030085a7 */ /* 0x000e64000800007f */
[----:B-1----:R-:W-:Y:S05]  /*24b20*/  @!P0 BRA `(.L_x_576) ;  /* 0xfffffffc00f08947 */ /* 0x002fea000383ffff */
[----:B------:R-:W-:Y:S05]  /*24b30*/  BRA `(.L_x_594) ;  /* 0xfffffff400e87947 */ /* 0x000fea000383ffff */
.L_x_577:
[----:B0-----:R0:W1:Y:S02]  /*24b40*/  SYNCS.PHASECHK.TRANS64.TRYWAIT P0, [R3+URZ], R2 ;  /* 0x00000002030075a7 */ /* 0x001064000800017f */
[----:B-1----:R-:W-:Y:S05]  /*24b50*/  @!P0 NANOSLEEP.SYNCS 0x989680 ;  /* 0x009896800000895d */ /* 0x002fea0003900000 */
[----:B------:R-:W1:Y:S02]  /*24b60*/  @!P0 SYNCS.PHASECHK.TRANS64 P0, [R3+URZ], R2 ;  /* 0x00000002030085a7 */ /* 0x000e64000800007f */
[----:B-1----:R-:W-:Y:S05]  /*24b70*/  @!P0 BRA `(.L_x_577) ;  /* 0xfffffffc00f08947 */ /* 0x002fea000383ffff */
[----:B------:R-:W-:Y:S05]  /*24b80*/  BRA `(.L_x_595) ;  /* 0xfffffff400f87947 */ /* 0x000fea000383ffff */
.L_x_578:
[----:B0-----:R0:W1:Y:S02]  /*24b90*/  SYNCS.PHASECHK.TRANS64.TRYWAIT P0, [R3+URZ], R2 ;  /* 0x00000002030075a7 */ /* 0x001064000800017f */
[----:B-1----:R-:W-:Y:S05]  /*24ba0*/  @!P0 NANOSLEEP.SYNCS 0x989680 ;  /* 0x009896800000895d */ /* 0x002fea0003900000 */
[----:B------:R-:W1:Y:S02]  /*24bb0*/  @!P0 SYNCS.PHASECHK.TRANS64 P0, [R3+URZ], R2 ;  /* 0x00000002030085a7 */ /* 0x000e64000800007f */
[----:B-1----:R-:W-:Y:S05]  /*24bc0*/  @!P0 BRA `(.L_x_578) ;  /* 0xfffffffc00f08947 */ /* 0x002fea000383ffff */
[----:B------:R-:W-:Y:S05]  /*24bd0*/  BRA `(.L_x_596) ;  /* 0xfffffff800087947 */ /* 0x000fea000383ffff */
.L_x_579:
[----:B0-----:R0:W1:Y:S02]  /*24be0*/  SYNCS.PHASECHK.TRANS64.TRYWAIT P0, [R3+URZ], R2 ;  /* 0x00000002030075a7 */ /* 0x001064000800017f */
[----:B-1----:R-:W-:Y:S05]  /*24bf0*/  @!P0 NANOSLEEP.SYNCS 0x989680 ;  /* 0x009896800000895d */ /* 0x002fea0003900000 */
[----:B------:R-:W1:Y:S02]  /*24c00*/  @!P0 SYNCS.PHASECHK.TRANS64 P0, [R3+URZ], R2 ;  /* 0x00000002030085a7 */ /* 0x000e64000800007f */
[----:B-1----:R-:W-:Y:S05]  /*24c10*/  @!P0 BRA `(.L_x_579) ;  /* 0xfffffffc00f08947 */ /* 0x002fea000383ffff */
[----:B------:R-:W-:Y:S05]  /*24c20*/  BRA `(.L_x_597) ;  /* 0xfffffff800187947 */ /* 0x000fea000383ffff */
.L_x_580:
[----:B0-----:R0:W1:Y:S02]  /*24c30*/  SYNCS.PHASECHK.TRANS64.TRYWAIT P0, [R3+URZ], R2 ;  /* 0x00000002030075a7 */ /* 0x001064000800017f */
[----:B-1----:R-:W-:Y:S05]  /*24c40*/  @!P0 NANOSLEEP.SYNCS 0x989680 ;  /* 0x009896800000895d */ /* 0x002fea0003900000 */
[----:B------:R-:W1:Y:S02]  /*24c50*/  @!P0 SYNCS.PHASECHK.TRANS64 P0, [R3+URZ], R2 ;  /* 0x00000002030085a7 */ /* 0x000e64000800007f */
[----:B-1----:R-:W-:Y:S05]  /*24c60*/  @!P0 BRA `(.L_x_580) ;  /* 0xfffffffc00f08947 */ /* 0x002fea000383ffff */
[----:B------:R-:W-:Y:S05]  /*24c70*/  BRA `(.L_x_598) ;  /* 0xfffffff800287947 */ /* 0x000fea000383ffff */
.L_x_581:
[----:B0-----:R0:W1:Y:S02]  /*24c80*/  SYNCS.PHASECHK.TRANS64.TRYWAIT P0, [R3+URZ], R2 ;  /* 0x00000002030075a7 */ /* 0x001064000800017f */
[----:B-1----:R-:W-:Y:S05]  /*24c90*/  @!P0 NANOSLEEP.SYNCS 0x989680 ;  /* 0x009896800000895d */ /* 0x002fea0003900000 */
[----:B------:R-:W1:Y:S02]  /*24ca0*/  @!P0 SYNCS.PHASECHK.TRANS64 P0, [R3+URZ], R2 ;  /* 0x00000002030085a7 */ /* 0x000e64000800007f */
[----:B-1----:R-:W-:Y:S05]  /*24cb0*/  @!P0 BRA `(.L_x_581) ;  /* 0xfffffffc00f08947 */ /* 0x002fea000383ffff */
[----:B------:R-:W-:Y:S05]  /*24cc0*/  BRA `(.L_x_599) ;  /* 0xfffffff800387947 */ /* 0x000fea000383ffff */
.L_x_582:
[----:B0-----:R0:W1:Y:S02]  /*24cd0*/  SYNCS.PHASECHK.TRANS64.TRYWAIT P0, [R3+URZ], R2 ;  /* 0x00000002030075a7 */ /* 0x001064000800017f */
[----:B-1----:R-:W-:Y:S05]  /*24ce0*/  @!P0 NANOSLEEP.SYNCS 0x989680 ;  /* 0x009896800000895d */ /* 0x002fea0003900000 */
[----:B------:R-:W1:Y:S02]  /*24cf0*/  @!P0 SYNCS.PHASECHK.TRANS64 P0, [R3+URZ], R2 ;  /* 0x00000002030085a7 */ /* 0x000e64000800007f */
[----:B-1----:R-:W-:Y:S05]  /*24d00*/  @!P0 BRA `(.L_x_582) ;  /* 0xfffffffc00f08947 */ /* 0x002fea000383ffff */
[----:B------:R-:W-:Y:S05]  /*24d10*/  BRA `(.L_x_600) ;  /* 0xfffffff800487947 */ /* 0x000fea000383ffff */
.L_x_583:
[----:B0-----:R0:W1:Y:S02]  /*24d20*/  SYNCS.PHASECHK.TRANS64.TRYWAIT P0, [R3+URZ], R2 ;  /* 0x00000002030075a7 */ /* 0x001064000800017f */
[----:B-1----:R-:W-:Y:S05]  /*24d30*/  @!P0 NANOSLEEP.SYNCS 0x989680 ;  /* 0x009896800000895d */ /* 0x002fea0003900000 */
[----:B------:R-:W1:Y:S02]  /*24d40*/  @!P0 SYNCS.PHASECHK.TRANS64 P0, [R3+URZ], R2 ;  /* 0x00000002030085a7 */ /* 0x000e64000800007f */
[----:B-1----:R-:W-:Y:S05]  /*24d50*/  @!P0 BRA `(.L_x_583) ;  /* 0xfffffffc00f08947 */ /* 0x002fea000383ffff */
[----:B------:R-:W-:Y:S05]  /*24d60*/  BRA `(.L_x_601) ;  /* 0xfffffff800587947 */ /* 0x000fea000383ffff */
.L_x_584:
[----:B0-----:R0:W1:Y:S02]  /*24d70*/  SYNCS.PHASECHK.TRANS64.TRYWAIT P0, [R3+URZ], R2 ;  /* 0x00000002030075a7 */ /* 0x001064000800017f */
[----:B-1----:R-:W-:Y:S05]  /*24d80*/  @!P0 NANOSLEEP.SYNCS 0x989680 ;  /* 0x009896800000895d */ /* 0x002fea0003900000 */
[----:B------:R-:W1:Y:S02]  /*24d90*/  @!P0 SYNCS.PHASECHK.TRANS64 P0, [R3+URZ], R2 ;  /* 0x00000002030085a7 */ /* 0x000e64000800007f */
[----:B-1----:R-:W-:Y:S05]  /*24da0*/  @!P0 BRA `(.L_x_584) ;  /* 0xfffffffc00f08947 */ /* 0x002fea000383ffff */
[----:B------:R-:W-:Y:S05]  /*24db0*/  BRA `(.L_x_602) ;  /* 0xfffffff800687947 */ /* 0x000fea000383ffff */
.L_x_585:
[----:B0-----:R0:W1:Y:S02]  /*24dc0*/  SYNCS.PHASECHK.TRANS64.TRYWAIT P0, [R3+URZ], R2 ;  /* 0x00000002030075a7 */ /* 0x001064000800017f */
[----:B-1----:R-:W-:Y:S05]  /*24dd0*/  @!P0 NANOSLEEP.SYNCS 0x989680 ;  /* 0x009896800000895d */ /* 0x002fea0003900000 */
[----:B------:R-:W1:Y:S02]  /*24de0*/  @!P0 SYNCS.PHASECHK.TRANS64 P0, [R3+URZ], R2 ;  /* 0x00000002030085a7 */ /* 0x000e64000800007f */
[----:B-1----:R-:W-:Y:S05]  /*24df0*/  @!P0 BRA `(.L_x_585) ;  /* 0xfffffffc00f08947 */ /* 0x002fea000383ffff */
[----:B------:R-:W-:Y:S05]  /*24e00*/  BRA `(.L_x_603) ;  /* 0xfffffff800787947 */ /* 0x000fea000383ffff */
.L_x_604:
[----:B------:R-:W-:-:S00]  /*24e10*/  BRA `(.L_x_604) ;  /* 0xfffffffc00fc7947 */ /* 0x000fc0000383ffff */
[----:B------:R-:W-:-:S00]  /*24e20*/  NOP ;  /* 0x0000000000007918 */ /* 0x000fc00000000000 */
        /* <DEDUP_REMOVED lines=13> */
.L_x_605:


//--------------------- .nv.shared._ZN7cutlass13device_kernelINS_4gemm6kernel13GemmUniversalIN4cute5tupleIJiiiiEEENS1_10collective13CollectiveMmaINS1_37MainloopSm90TmaGmmaWarpSpecializedFP8ILi11ENS5_IJNS4_1CILi2EEENSA_ILi1EEESC_EEENS1_35KernelTmaWarpSpecializedCooperativeEEENS5_IJNSA_ILi128EEENSA_ILi512EEENSA_ILi32EEEEEENS_12float_e4m3_tENS5_IJlSC_lEEESK_SL_NS4_8TiledMMAINS4_8MMA_AtomIJNS4_4SM904GMMA31MMA_64x256x32_F32E4M3E4M3_SS_TNILNSP_7ScaleInE1ELSR_1EEEEEENS4_6LayoutISD_NS5_IJSC_NSA_ILi0EEESV_EEEEENS5_IJNS4_10UnderscoreESY_SY_EEEEENS4_13SM90_TMA_LOADENS4_14ComposedLayoutINS4_7SwizzleILi1ELi4ELi3EEENS4_18smem_ptr_flag_bitsILi8EEENSU_INS5_IJNSA_ILi8EEESI_EEENS5_IJSI_SC_EEEEEEEvNS4_8identityENS4_23SM90_TMA_LOAD_MULTICASTES1B_vS1C_EENS_8epilogue10collective6detail29Sm90TmaWarpSpecializedAdapterINS1G_15DefaultEpilogueISK_SL_SL_NS1F_6thread17LinearCombinationISK_Li1EffLNS1K_9ScaleType4KindE0ELNS_15FloatRoundStyleE2ESK_EENS1_15EpilogueDefaultEEEEEvvEEEEvNT_6ParamsE --------------------------
	.section	.nv.shared._ZN7cutlass13device_kernelINS_4gemm6kernel13GemmUniversalIN4cute5tupleIJiiiiEEENS1_10collective13CollectiveMmaINS1_37MainloopSm90TmaGmmaWarpSpecializedFP8ILi11ENS5_IJNS4_1CILi2EEENSA_ILi1EEESC_EEENS1_35KernelTmaWarpSpecializedCooperativeEEENS5_IJNSA_ILi128EEENSA_ILi512EEENSA_ILi32EEEEEENS_12float_e4m3_tENS5_IJlSC_lEEESK_SL_NS4_8TiledMMAINS4_8MMA_AtomIJNS4_4SM904GMMA31MMA_64x256x32_F32E4M3E4M3_SS_TNILNSP_7ScaleInE1ELSR_1EEEEEENS4_6LayoutISD_NS5_IJSC_NSA_ILi0EEESV_EEEEENS5_IJNS4_10UnderscoreESY_SY_EEEEENS4_13SM90_TMA_LOADENS4_14ComposedLayoutINS4_7SwizzleILi1ELi4ELi3EEENS4_18smem_ptr_flag_bitsILi8EEENSU_INS5_IJNSA_ILi8EEESI_EEENS5_IJSI_SC_EEEEEEEvNS4_8identityENS4_23SM90_TMA_LOAD_MULTICASTES1B_vS1C_EENS_8epilogue10collective6detail29Sm90TmaWarpSpecializedAdapterINS1G_15DefaultEpilogueISK_SL_SL_NS1F_6thread17LinearCombinationISK_Li1EffLNS1K_9ScaleType4KindE0ELNS_15FloatRoundStyleE2ESK_EENS1_15EpilogueDefaultEEEEEvvEEEEvNT_6ParamsE,"aw",@nobits
	.sectionflags	@""
	.align	16
	.zero		1024


//--------------------- .nv.shared.reserved.0     --------------------------
	.section	.nv.shared.reserved.0,"aw",@nobits
	.weak		__nv_reservedSMEM_offset_0_alias
	.size		__nv_reservedSMEM_offset_0_alias, 0, 0
	.other		__nv_reservedSMEM_offset_0_alias,@"STO_CUDA_RESERVED_SHARED STV_DEFAULT"
__nv_reservedSMEM_offset_0_alias:
	.zero		0


//--------------------- .nv.global                --------------------------
	.section	.nv.global,"aw",@nobits
.nv.global:
	.type		_ZN39_INTERNAL_6135b823_4_k_cu_4c0c1cac_77854cute1_E,@object
	.size		_ZN39_INTERNAL_6135b823_4_k_cu_4c0c1cac_77854cute1_E,(_ZN39_INTERNAL_6135b823_4_k_cu_4c0c1cac_77854cuda3std3__45__cpo6cbeginE - _ZN39_INTERNAL_6135b823_4_k_cu_4c0c1cac_77854cute1_E)
_ZN39_INTERNAL_6135b823_4_k_cu_4c0c1cac_77854cute1_E:
	.zero		1
	.type		_ZN39_INTERNAL_6135b823_4_k_cu_4c0c1cac_77854cuda3std3__45__cpo6cbeginE,@object
	.size		_ZN39_INTERNAL_6135b823_4_k_cu_4c0c1cac_77854cuda3std3__45__cpo6cbeginE,(_ZN39_INTERNAL_6135b823_4_k_cu_4c0c1cac_77854cuda3std3__48in_placeE - _ZN39_INTERNAL_6135b823_4_k_cu_4c0c1cac_77854cuda3std3__45__cpo6cbeginE)
_ZN39_INTERNAL_6135b823_4_k_cu_4c0c1cac_77854cuda3std3__45__cpo6cbeginE:
	.zero		1
	.type		_ZN39_INTERNAL_6135b823_4_k_cu_4c0c1cac_77854cuda3std3__48in_placeE,@object
	.size		_ZN39_INTERNAL_6135b823_4_k_cu_4c0c1cac_77854cuda3std3__48in_placeE,(_ZN39_INTERNAL_6135b823_4_k_cu_4c0c1cac_77854cuda3std6ranges3__45__cpo9iter_moveE - _ZN39_INTERNAL_6135b823_4_k_cu_4c0c1cac_77854cuda3std3__48in_placeE)
_ZN39_INTERNAL_6135b823_4_k_cu_4c0c1cac_77854cuda3std3__48in_placeE:
	.zero		1
	.type		_ZN39_INTERNAL_6135b823_4_k_cu_4c0c1cac_77854cuda3std6ranges3__45__cpo9iter_moveE,@object
	.size		_ZN39_INTERNAL_6135b823_4_k_cu_4c0c1cac_77854cuda3std6ranges3__45__cpo9iter_moveE,(_ZN39_INTERNAL_6135b823_4_k_cu_4c0c1cac_77854cuda3std3__45__cpo5beginE - _ZN39_INTERNAL_6135b823_4_k_cu_4c0c1cac_77854cuda3std6ranges3__45__cpo9iter_moveE)
_ZN39_INTERNAL_6135b823_4_k_cu_4c0c1cac_77854cuda3std6ranges3__45__cpo9iter_moveE:
	.zero		1
	.type		_ZN39_INTERNAL_6135b823_4_k_cu_4c0c1cac_77854cuda3std3__45__cpo5beginE,@object
	.size		_ZN39_INTERNAL_6135b823_4_k_cu_4c0c1cac_77854cuda3std3__45__cpo5beginE,(_ZN39_INTERNAL_6135b823_4_k_cu_4c0c1cac_77854cuda3std3__441_GLOBAL__N__6135b823_4_k_cu_4c0c1cac_77856ignoreE - _ZN39_INTERNAL_6135b823_4_k_cu_4c0c1cac_77854cuda3std3__45__cpo5beginE)
_ZN39_INTERNAL_6135b823_4_k_cu_4c0c1cac_77854cuda3std3__45__cpo5beginE:
	.zero		1
	.type		_ZN39_INTERNAL_6135b823_4_k_cu_4c0c1cac_77854cuda3std3__441_GLOBAL__N__6135b823_4_k_cu_4c0c1cac_77856ignoreE,@object
	.size		_ZN39_INTERNAL_6135b823_4_k_cu_4c0c1cac_77854cuda3std3__441_GLOBAL__N__6135b823_4_k_cu_4c0c1cac_77856ignoreE,(_ZN39_INTERNAL_6135b823_4_k_cu_4c0c1cac_77854cute7productE - _ZN39_INTERNAL_6135b823_4_k_cu_4c0c1cac_77854cuda3std3__441_GLOBAL__N__6135b823_4_k_cu_4c0c1cac_77856ignoreE)
_ZN39_INTERNAL_6135b823_4_k_cu_4c0c1cac_77854cuda3std3__441_GLOBAL__N__6135b823_4_k_cu_4c0c1cac_77856ignoreE:
	.zero		1
	.type		_ZN39_INTERNAL_6135b823_4_k_cu_4c0c1cac_77854cute7productE,@object
	.size		_ZN39_INTERNAL_6135b823_4_k_cu_4c0c1cac_77854cute7productE,(_ZN39_INTERNAL_6135b823_4_k_cu_4c0c1cac_77854cuda3std3__45__cpo3endE - _ZN39_INTERNAL_6135b823_4_k_cu_4c0c1cac_77854cute7productE)
_ZN39_INTERNAL_6135b823_4_k_cu_4c0c1cac_77854cute7productE:
	.zero		1
	.type		_ZN39_INTERNAL_6135b823_4_k_cu_4c0c1cac_77854cuda3std3__45__cpo3endE,@object
	.size		_ZN39_INTERNAL_6135b823_4_k_cu_4c0c1cac_77854cuda3std3__45__cpo3endE,(_ZN39_INTERNAL_6135b823_4_k_cu_4c0c1cac_77854cuda3std3__419piecewise_constructE - _ZN39_INTERNAL_6135b823_4_k_cu_4c0c1cac_77854cuda3std3__45__cpo3endE)
_ZN39_INTERNAL_6135b823_4_k_cu_4c0c1cac_77854cuda3std3__45__cpo3endE:
	.zero		1
	.type		_ZN39_INTERNAL_6135b823_4_k_cu_4c0c1cac_77854cuda3std3__419piecewise_constructE,@object
	.size		_ZN39_INTERNAL_6135b823_4_k_cu_4c0c1cac_77854cuda3std3__419piecewise_constructE,(_ZN39_INTERNAL_6135b823_4_k_cu_4c0c1cac_77854cuda3std3__45__cpo4cendE - _ZN39_INTERNAL_6135b823_4_k_cu_4c0c1cac_77854cuda3std3__419piecewise_constructE)
_ZN39_INTERNAL_6135b823_4_k_cu_4c0c1cac_77854cuda3std3__419piecewise_constructE:
	.zero		1
	.type		_ZN39_INTERNAL_6135b823_4_k_cu_4c0c1cac_77854cuda3std3__45__cpo4cendE,@object
	.size		_ZN39_INTERNAL_6135b823_4_k_cu_4c0c1cac_77854cuda3std3__45__cpo4cendE,(_ZN39_INTERNAL_6135b823_4_k_cu_4c0c1cac_77854cuda3std6ranges3__45__cpo4swapE - _ZN39_INTERNAL_6135b823_4_k_cu_4c0c1cac_77854cuda3std3__45__cpo4cendE)
_ZN39_INTERNAL_6135b823_4_k_cu_4c0c1cac_77854cuda3std3__45__cpo4cendE:
	.zero		1
	.type		_ZN39_INTERNAL_6135b823_4_k_cu_4c0c1cac_77854cuda3std6ranges3__45__cpo4swapE,@object
	.size		_ZN39_INTERNAL_6135b823_4_k_cu_4c0c1cac_77854cuda3std6ranges3__45__cpo4swapE,(.L_7 - _ZN39_INTERNAL_6135b823_4_k_cu_4c0c1cac_77854cuda3std6ranges3__45__cpo4swapE)
_ZN39_INTERNAL_6135b823_4_k_cu_4c0c1cac_77854cuda3std6ranges3__45__cpo4swapE:
	.zero		1
.L_7:


//--------------------- .nv.constant0._ZN7cutlass13device_kernelINS_4gemm6kernel13GemmUniversalIN4cute5tupleIJiiiiEEENS1_10collective13CollectiveMmaINS1_37MainloopSm90TmaGmmaWarpSpecializedFP8ILi11ENS5_IJNS4_1CILi2EEENSA_ILi1EEESC_EEENS1_35KernelTmaWarpSpecializedCooperativeEEENS5_IJNSA_ILi128EEENSA_ILi512EEENSA_ILi32EEEEEENS_12float_e4m3_tENS5_IJlSC_lEEESK_SL_NS4_8TiledMMAINS4_8MMA_AtomIJNS4_4SM904GMMA31MMA_64x256x32_F32E4M3E4M3_SS_TNILNSP_7ScaleInE1ELSR_1EEEEEENS4_6LayoutISD_NS5_IJSC_NSA_ILi0EEESV_EEEEENS5_IJNS4_10UnderscoreESY_SY_EEEEENS4_13SM90_TMA_LOADENS4_14ComposedLayoutINS4_7SwizzleILi1ELi4ELi3EEENS4_18smem_ptr_flag_bitsILi8EEENSU_INS5_IJNSA_ILi8EEESI_EEENS5_IJSI_SC_EEEEEEEvNS4_8identityENS4_23SM90_TMA_LOAD_MULTICASTES1B_vS1C_EENS_8epilogue10collective6detail29Sm90TmaWarpSpecializedAdapterINS1G_15DefaultEpilogueISK_SL_SL_NS1F_6thread17LinearCombinationISK_Li1EffLNS1K_9ScaleType4KindE0ELNS_15FloatRoundStyleE2ESK_EENS1_15EpilogueDefaultEEEEEvvEEEEvNT_6ParamsE --------------------------
	.section	.nv.constant0._ZN7cutlass13device_kernelINS_4gemm6kernel13GemmUniversalIN4cute5tupleIJiiiiEEENS1_10collective13CollectiveMmaINS1_37MainloopSm90TmaGmmaWarpSpecializedFP8ILi11ENS5_IJNS4_1CILi2EEENSA_ILi1EEESC_EEENS1_35KernelTmaWarpSpecializedCooperativeEEENS5_IJNSA_ILi128EEENSA_ILi512EEENSA_ILi32EEEEEENS_12float_e4m3_tENS5_IJlSC_lEEESK_SL_NS4_8TiledMMAINS4_8MMA_AtomIJNS4_4SM904GMMA31MMA_64x256x32_F32E4M3E4M3_SS_TNILNSP_7ScaleInE1ELSR_1EEEEEENS4_6LayoutISD_NS5_IJSC_NSA_ILi0EEESV_EEEEENS5_IJNS4_10UnderscoreESY_SY_EEEEENS4_13SM90_TMA_LOADENS4_14ComposedLayoutINS4_7SwizzleILi1ELi4ELi3EEENS4_18smem_ptr_flag_bitsILi8EEENSU_INS5_IJNSA_ILi8EEESI_EEENS5_IJSI_SC_EEEEEEEvNS4_8identityENS4_23SM90_TMA_LOAD_MULTICASTES1B_vS1C_EENS_8epilogue10collective6detail29Sm90TmaWarpSpecializedAdapterINS1G_15DefaultEpilogueISK_SL_SL_NS1F_6thread17LinearCombinationISK_Li1EffLNS1K_9ScaleType4KindE0ELNS_15FloatRoundStyleE2ESK_EENS1_15EpilogueDefaultEEEEEvvEEEEvNT_6ParamsE,"a",@progbits
	.sectionflags	@""
	.align	4
.nv.constant0._ZN7cutlass13device_kernelINS_4gemm6kernel13GemmUniversalIN4cute5tupleIJiiiiEEENS1_10collective13CollectiveMmaINS1_37MainloopSm90TmaGmmaWarpSpecializedFP8ILi11ENS5_IJNS4_1CILi2EEENSA_ILi1EEESC_EEENS1_35KernelTmaWarpSpecializedCooperativeEEENS5_IJNSA_ILi128EEENSA_ILi512EEENSA_ILi32EEEEEENS_12float_e4m3_tENS5_IJlSC_lEEESK_SL_NS4_8TiledMMAINS4_8MMA_AtomIJNS4_4SM904GMMA31MMA_64x256x32_F32E4M3E4M3_SS_TNILNSP_7ScaleInE1ELSR_1EEEEEENS4_6LayoutISD_NS5_IJSC_NSA_ILi0EEESV_EEEEENS5_IJNS4_10UnderscoreESY_SY_EEEEENS4_13SM90_TMA_LOADENS4_14ComposedLayoutINS4_7SwizzleILi1ELi4ELi3EEENS4_18smem_ptr_flag_bitsILi8EEENSU_INS5_IJNSA_ILi8EEESI_EEENS5_IJSI_SC_EEEEEEEvNS4_8identityENS4_23SM90_TMA_LOAD_MULTICASTES1B_vS1C_EENS_8epilogue10collective6detail29Sm90TmaWarpSpecializedAdapterINS1G_15DefaultEpilogueISK_SL_SL_NS1F_6thread17LinearCombinationISK_Li1EffLNS1K_9ScaleType4KindE0ELNS_15FloatRoundStyleE2ESK_EENS1_15EpilogueDefaultEEEEEvvEEEEvNT_6ParamsE:
	.zero		1664


//--------------------- SYMBOLS --------------------------

	.type		.nv.reservedSmem.offset0,@object
	.size		.nv.reservedSmem.offset0,0x4
